//
// Generated by NVIDIA NVVM Compiler
//
// Compiler Build ID: CL-36424714
// Cuda compilation tools, release 13.0, V13.0.88
// Based on NVVM 20.0.0
//

.version 9.0
.target sm_100
.address_size 64

	// .globl	_Z16bruteForceKernelPKciS0_iPbPcxxPy

.visible .entry _Z16bruteForceKernelPKciS0_iPbPcxxPy(
	.param .u64 .ptr .align 1 _Z16bruteForceKernelPKciS0_iPbPcxxPy_param_0,
	.param .u32 _Z16bruteForceKernelPKciS0_iPbPcxxPy_param_1,
	.param .u64 .ptr .align 1 _Z16bruteForceKernelPKciS0_iPbPcxxPy_param_2,
	.param .u32 _Z16bruteForceKernelPKciS0_iPbPcxxPy_param_3,
	.param .u64 .ptr .align 1 _Z16bruteForceKernelPKciS0_iPbPcxxPy_param_4,
	.param .u64 .ptr .align 1 _Z16bruteForceKernelPKciS0_iPbPcxxPy_param_5,
	.param .u64 _Z16bruteForceKernelPKciS0_iPbPcxxPy_param_6,
	.param .u64 _Z16bruteForceKernelPKciS0_iPbPcxxPy_param_7,
	.param .u64 .ptr .align 1 _Z16bruteForceKernelPKciS0_iPbPcxxPy_param_8
)
{
	.local .align 16 .b8 	__local_depot0[32];
	.reg .b64 	%SP;
	.reg .b64 	%SPL;
	.reg .pred 	%p<37>;
	.reg .b16 	%rs<34>;
	.reg .b32 	%r<156>;
	.reg .b64 	%rd<243>;

	mov.u64 	%SPL, __local_depot0;
	ld.param.u64 	%rd116, [_Z16bruteForceKernelPKciS0_iPbPcxxPy_param_0];
	ld.param.u32 	%r29, [_Z16bruteForceKernelPKciS0_iPbPcxxPy_param_1];
	ld.param.u32 	%r30, [_Z16bruteForceKernelPKciS0_iPbPcxxPy_param_3];
	ld.param.u64 	%rd117, [_Z16bruteForceKernelPKciS0_iPbPcxxPy_param_4];
	ld.param.u64 	%rd118, [_Z16bruteForceKernelPKciS0_iPbPcxxPy_param_5];
	ld.param.u64 	%rd119, [_Z16bruteForceKernelPKciS0_iPbPcxxPy_param_6];
	ld.param.u64 	%rd120, [_Z16bruteForceKernelPKciS0_iPbPcxxPy_param_7];
	ld.param.u64 	%rd115, [_Z16bruteForceKernelPKciS0_iPbPcxxPy_param_8];
	cvta.to.global.u64 	%rd1, %rd116;
	cvta.to.global.u64 	%rd2, %rd118;
	cvta.to.global.u64 	%rd3, %rd117;
	add.u64 	%rd4, %SPL, 0;
	mov.u32 	%r31, %ctaid.x;
	mov.u32 	%r32, %ntid.x;
	mul.lo.s32 	%r33, %r31, %r32;
	cvt.u64.u32 	%rd122, %r33;
	mov.u32 	%r34, %tid.x;
	cvt.u64.u32 	%rd123, %r34;
	add.s64 	%rd124, %rd122, %rd123;
	add.s64 	%rd206, %rd124, %rd119;
	setp.ge.s64 	%p1, %rd206, %rd120;
	@%p1 bra 	$L__BB0_77;
	setp.lt.s32 	%p2, %r30, 1;
	@%p2 bra 	$L__BB0_58;
	cvt.s64.s32 	%rd6, %r29;
	and.b32  	%r1, %r30, 7;
	setp.lt.u32 	%p3, %r30, 8;
	mov.b32 	%r148, 0;
	@%p3 bra 	$L__BB0_29;
	and.b32  	%r148, %r30, 2147483640;
	neg.s32 	%r146, %r148;
	mov.u64 	%rd205, %rd4;
$L__BB0_4:
	.pragma "nounroll";
	or.b64  	%rd125, %rd206, %rd6;
	and.b64  	%rd126, %rd125, -4294967296;
	setp.ne.s64 	%p4, %rd126, 0;
	@%p4 bra 	$L__BB0_6;
	cvt.u32.u64 	%r36, %rd6;
	cvt.u32.u64 	%r37, %rd206;
	div.u32 	%r38, %r37, %r36;
	mul.lo.s32 	%r39, %r38, %r36;
	sub.s32 	%r40, %r37, %r39;
	cvt.u64.u32 	%rd207, %r38;
	cvt.u64.u32 	%rd208, %r40;
	bra.uni 	$L__BB0_7;
$L__BB0_6:
	div.s64 	%rd207, %rd206, %rd6;
	mul.lo.s64 	%rd127, %rd207, %rd6;
	sub.s64 	%rd208, %rd206, %rd127;
$L__BB0_7:
	add.s64 	%rd128, %rd1, %rd208;
	ld.global.u8 	%rs1, [%rd128];
	or.b64  	%rd129, %rd207, %rd6;
	and.b64  	%rd130, %rd129, -4294967296;
	setp.ne.s64 	%p5, %rd130, 0;
	@%p5 bra 	$L__BB0_9;
	cvt.u32.u64 	%r41, %rd6;
	cvt.u32.u64 	%r42, %rd207;
	div.u32 	%r43, %r42, %r41;
	mul.lo.s32 	%r44, %r43, %r41;
	sub.s32 	%r45, %r42, %r44;
	cvt.u64.u32 	%rd209, %r43;
	cvt.u64.u32 	%rd210, %r45;
	bra.uni 	$L__BB0_10;
$L__BB0_9:
	div.s64 	%rd209, %rd207, %rd6;
	mul.lo.s64 	%rd131, %rd209, %rd6;
	sub.s64 	%rd210, %rd207, %rd131;
$L__BB0_10:
	add.s64 	%rd132, %rd1, %rd210;
	ld.global.u8 	%rs2, [%rd132];
	or.b64  	%rd133, %rd209, %rd6;
	and.b64  	%rd134, %rd133, -4294967296;
	setp.ne.s64 	%p6, %rd134, 0;
	@%p6 bra 	$L__BB0_12;
	cvt.u32.u64 	%r46, %rd6;
	cvt.u32.u64 	%r47, %rd209;
	div.u32 	%r48, %r47, %r46;
	mul.lo.s32 	%r49, %r48, %r46;
	sub.s32 	%r50, %r47, %r49;
	cvt.u64.u32 	%rd211, %r48;
	cvt.u64.u32 	%rd212, %r50;
	bra.uni 	$L__BB0_13;
$L__BB0_12:
	div.s64 	%rd211, %rd209, %rd6;
	mul.lo.s64 	%rd135, %rd211, %rd6;
	sub.s64 	%rd212, %rd209, %rd135;
$L__BB0_13:
	add.s64 	%rd136, %rd1, %rd212;
	ld.global.u8 	%rs3, [%rd136];
	or.b64  	%rd137, %rd211, %rd6;
	and.b64  	%rd138, %rd137, -4294967296;
	setp.ne.s64 	%p7, %rd138, 0;
	@%p7 bra 	$L__BB0_15;
	cvt.u32.u64 	%r51, %rd6;
	cvt.u32.u64 	%r52, %rd211;
	div.u32 	%r53, %r52, %r51;
	mul.lo.s32 	%r54, %r53, %r51;
	sub.s32 	%r55, %r52, %r54;
	cvt.u64.u32 	%rd213, %r53;
	cvt.u64.u32 	%rd214, %r55;
	bra.uni 	$L__BB0_16;
$L__BB0_15:
	div.s64 	%rd213, %rd211, %rd6;
	mul.lo.s64 	%rd139, %rd213, %rd6;
	sub.s64 	%rd214, %rd211, %rd139;
$L__BB0_16:
	add.s64 	%rd140, %rd1, %rd214;
	ld.global.u8 	%rs4, [%rd140];
	or.b64  	%rd141, %rd213, %rd6;
	and.b64  	%rd142, %rd141, -4294967296;
	setp.ne.s64 	%p8, %rd142, 0;
	@%p8 bra 	$L__BB0_18;
	cvt.u32.u64 	%r56, %rd6;
	cvt.u32.u64 	%r57, %rd213;
	div.u32 	%r58, %r57, %r56;
	mul.lo.s32 	%r59, %r58, %r56;
	sub.s32 	%r60, %r57, %r59;
	cvt.u64.u32 	%rd215, %r58;
	cvt.u64.u32 	%rd216, %r60;
	bra.uni 	$L__BB0_19;
$L__BB0_18:
	div.s64 	%rd215, %rd213, %rd6;
	mul.lo.s64 	%rd143, %rd215, %rd6;
	sub.s64 	%rd216, %rd213, %rd143;
$L__BB0_19:
	add.s64 	%rd144, %rd1, %rd216;
	ld.global.u8 	%rs5, [%rd144];
	or.b64  	%rd145, %rd215, %rd6;
	and.b64  	%rd146, %rd145, -4294967296;
	setp.ne.s64 	%p9, %rd146, 0;
	@%p9 bra 	$L__BB0_21;
	cvt.u32.u64 	%r61, %rd6;
	cvt.u32.u64 	%r62, %rd215;
	div.u32 	%r63, %r62, %r61;
	mul.lo.s32 	%r64, %r63, %r61;
	sub.s32 	%r65, %r62, %r64;
	cvt.u64.u32 	%rd217, %r63;
	cvt.u64.u32 	%rd218, %r65;
	bra.uni 	$L__BB0_22;
$L__BB0_21:
	div.s64 	%rd217, %rd215, %rd6;
	mul.lo.s64 	%rd147, %rd217, %rd6;
	sub.s64 	%rd218, %rd215, %rd147;
$L__BB0_22:
	add.s64 	%rd148, %rd1, %rd218;
	ld.global.u8 	%rs6, [%rd148];
	or.b64  	%rd149, %rd217, %rd6;
	and.b64  	%rd150, %rd149, -4294967296;
	setp.ne.s64 	%p10, %rd150, 0;
	@%p10 bra 	$L__BB0_24;
	cvt.u32.u64 	%r66, %rd6;
	cvt.u32.u64 	%r67, %rd217;
	div.u32 	%r68, %r67, %r66;
	mul.lo.s32 	%r69, %r68, %r66;
	sub.s32 	%r70, %r67, %r69;
	cvt.u64.u32 	%rd219, %r68;
	cvt.u64.u32 	%rd220, %r70;
	bra.uni 	$L__BB0_25;
$L__BB0_24:
	div.s64 	%rd219, %rd217, %rd6;
	mul.lo.s64 	%rd151, %rd219, %rd6;
	sub.s64 	%rd220, %rd217, %rd151;
$L__BB0_25:
	add.s64 	%rd152, %rd1, %rd220;
	ld.global.u8 	%rs7, [%rd152];
	or.b64  	%rd153, %rd219, %rd6;
	and.b64  	%rd154, %rd153, -4294967296;
	setp.ne.s64 	%p11, %rd154, 0;
	@%p11 bra 	$L__BB0_27;
	cvt.u32.u64 	%r71, %rd6;
	cvt.u32.u64 	%r72, %rd219;
	div.u32 	%r73, %r72, %r71;
	mul.lo.s32 	%r74, %r73, %r71;
	sub.s32 	%r75, %r72, %r74;
	cvt.u64.u32 	%rd206, %r73;
	cvt.u64.u32 	%rd222, %r75;
	bra.uni 	$L__BB0_28;
$L__BB0_27:
	div.s64 	%rd206, %rd219, %rd6;
	mul.lo.s64 	%rd155, %rd206, %rd6;
	sub.s64 	%rd222, %rd219, %rd155;
$L__BB0_28:
	add.s64 	%rd156, %rd1, %rd222;
	cvt.u32.u16 	%r76, %rs4;
	cvt.u32.u16 	%r77, %rs3;
	prmt.b32 	%r78, %r77, %r76, 0x3340U;
	cvt.u32.u16 	%r79, %rs2;
	cvt.u32.u16 	%r80, %rs1;
	prmt.b32 	%r81, %r80, %r79, 0x3340U;
	prmt.b32 	%r82, %r81, %r78, 0x5410U;
	cvt.u32.u16 	%r83, %rs6;
	cvt.u32.u16 	%r84, %rs5;
	prmt.b32 	%r85, %r84, %r83, 0x3340U;
	ld.global.u8 	%r86, [%rd156];
	cvt.u32.u16 	%r87, %rs7;
	prmt.b32 	%r88, %r87, %r86, 0x3340U;
	prmt.b32 	%r89, %r85, %r88, 0x5410U;
	st.local.v2.b32 	[%rd205], {%r82, %r89};
	add.s32 	%r146, %r146, 8;
	add.s64 	%rd205, %rd205, 8;
	setp.ne.s32 	%p12, %r146, 0;
	@%p12 bra 	$L__BB0_4;
$L__BB0_29:
	setp.eq.s32 	%p13, %r1, 0;
	@%p13 bra 	$L__BB0_58;
	and.b32  	%r7, %r30, 3;
	setp.lt.u32 	%p14, %r1, 4;
	@%p14 bra 	$L__BB0_44;
	or.b64  	%rd157, %rd206, %rd6;
	and.b64  	%rd158, %rd157, -4294967296;
	setp.ne.s64 	%p15, %rd158, 0;
	@%p15 bra 	$L__BB0_33;
	cvt.u32.u64 	%r90, %rd6;
	cvt.u32.u64 	%r91, %rd206;
	div.u32 	%r92, %r91, %r90;
	mul.lo.s32 	%r93, %r92, %r90;
	sub.s32 	%r94, %r91, %r93;
	cvt.u64.u32 	%rd224, %r92;
	cvt.u64.u32 	%rd225, %r94;
	bra.uni 	$L__BB0_34;
$L__BB0_33:
	div.s64 	%rd224, %rd206, %rd6;
	mul.lo.s64 	%rd159, %rd224, %rd6;
	sub.s64 	%rd225, %rd206, %rd159;
$L__BB0_34:
	add.s64 	%rd160, %rd1, %rd225;
	ld.global.u8 	%rs8, [%rd160];
	cvt.u64.u32 	%rd161, %r148;
	add.s64 	%rd65, %rd4, %rd161;
	st.local.u8 	[%rd65], %rs8;
	or.b64  	%rd162, %rd224, %rd6;
	and.b64  	%rd163, %rd162, -4294967296;
	setp.ne.s64 	%p16, %rd163, 0;
	@%p16 bra 	$L__BB0_36;
	cvt.u32.u64 	%r95, %rd6;
	cvt.u32.u64 	%r96, %rd224;
	div.u32 	%r97, %r96, %r95;
	mul.lo.s32 	%r98, %r97, %r95;
	sub.s32 	%r99, %r96, %r98;
	cvt.u64.u32 	%rd226, %r97;
	cvt.u64.u32 	%rd227, %r99;
	bra.uni 	$L__BB0_37;
$L__BB0_36:
	div.s64 	%rd226, %rd224, %rd6;
	mul.lo.s64 	%rd164, %rd226, %rd6;
	sub.s64 	%rd227, %rd224, %rd164;
$L__BB0_37:
	add.s64 	%rd165, %rd1, %rd227;
	ld.global.u8 	%rs9, [%rd165];
	st.local.u8 	[%rd65+1], %rs9;
	or.b64  	%rd166, %rd226, %rd6;
	and.b64  	%rd167, %rd166, -4294967296;
	setp.ne.s64 	%p17, %rd167, 0;
	@%p17 bra 	$L__BB0_39;
	cvt.u32.u64 	%r100, %rd6;
	cvt.u32.u64 	%r101, %rd226;
	div.u32 	%r102, %r101, %r100;
	mul.lo.s32 	%r103, %r102, %r100;
	sub.s32 	%r104, %r101, %r103;
	cvt.u64.u32 	%rd228, %r102;
	cvt.u64.u32 	%rd229, %r104;
	bra.uni 	$L__BB0_40;
$L__BB0_39:
	div.s64 	%rd228, %rd226, %rd6;
	mul.lo.s64 	%rd168, %rd228, %rd6;
	sub.s64 	%rd229, %rd226, %rd168;
$L__BB0_40:
	add.s64 	%rd169, %rd1, %rd229;
	ld.global.u8 	%rs10, [%rd169];
	st.local.u8 	[%rd65+2], %rs10;
	or.b64  	%rd170, %rd228, %rd6;
	and.b64  	%rd171, %rd170, -4294967296;
	setp.ne.s64 	%p18, %rd171, 0;
	@%p18 bra 	$L__BB0_42;
	cvt.u32.u64 	%r105, %rd6;
	cvt.u32.u64 	%r106, %rd228;
	div.u32 	%r107, %r106, %r105;
	mul.lo.s32 	%r108, %r107, %r105;
	sub.s32 	%r109, %r106, %r108;
	cvt.u64.u32 	%rd206, %r107;
	cvt.u64.u32 	%rd231, %r109;
	bra.uni 	$L__BB0_43;
$L__BB0_42:
	div.s64 	%rd206, %rd228, %rd6;
	mul.lo.s64 	%rd172, %rd206, %rd6;
	sub.s64 	%rd231, %rd228, %rd172;
$L__BB0_43:
	add.s64 	%rd173, %rd1, %rd231;
	ld.global.u8 	%rs11, [%rd173];
	st.local.u8 	[%rd65+3], %rs11;
	add.s32 	%r148, %r148, 4;
$L__BB0_44:
	setp.eq.s32 	%p19, %r7, 0;
	@%p19 bra 	$L__BB0_58;
	setp.eq.s32 	%p20, %r7, 1;
	@%p20 bra 	$L__BB0_53;
	or.b64  	%rd174, %rd206, %rd6;
	and.b64  	%rd175, %rd174, -4294967296;
	setp.ne.s64 	%p21, %rd175, 0;
	@%p21 bra 	$L__BB0_48;
	cvt.u32.u64 	%r110, %rd6;
	cvt.u32.u64 	%r111, %rd206;
	div.u32 	%r112, %r111, %r110;
	mul.lo.s32 	%r113, %r112, %r110;
	sub.s32 	%r114, %r111, %r113;
	cvt.u64.u32 	%rd233, %r112;
	cvt.u64.u32 	%rd234, %r114;
	bra.uni 	$L__BB0_49;
$L__BB0_48:
	div.s64 	%rd233, %rd206, %rd6;
	mul.lo.s64 	%rd176, %rd233, %rd6;
	sub.s64 	%rd234, %rd206, %rd176;
$L__BB0_49:
	add.s64 	%rd177, %rd1, %rd234;
	ld.global.u8 	%rs12, [%rd177];
	cvt.u64.u32 	%rd178, %r148;
	add.s64 	%rd91, %rd4, %rd178;
	st.local.u8 	[%rd91], %rs12;
	or.b64  	%rd179, %rd233, %rd6;
	and.b64  	%rd180, %rd179, -4294967296;
	setp.ne.s64 	%p22, %rd180, 0;
	@%p22 bra 	$L__BB0_51;
	cvt.u32.u64 	%r115, %rd6;
	cvt.u32.u64 	%r116, %rd233;
	div.u32 	%r117, %r116, %r115;
	mul.lo.s32 	%r118, %r117, %r115;
	sub.s32 	%r119, %r116, %r118;
	cvt.u64.u32 	%rd206, %r117;
	cvt.u64.u32 	%rd236, %r119;
	bra.uni 	$L__BB0_52;
$L__BB0_51:
	div.s64 	%rd206, %rd233, %rd6;
	mul.lo.s64 	%rd181, %rd206, %rd6;
	sub.s64 	%rd236, %rd233, %rd181;
$L__BB0_52:
	add.s64 	%rd182, %rd1, %rd236;
	ld.global.u8 	%rs13, [%rd182];
	st.local.u8 	[%rd91+1], %rs13;
	add.s32 	%r148, %r148, 2;
$L__BB0_53:
	and.b32  	%r120, %r30, 1;
	setp.eq.b32 	%p23, %r120, 1;
	not.pred 	%p24, %p23;
	@%p24 bra 	$L__BB0_58;
	or.b64  	%rd183, %rd206, %rd6;
	and.b64  	%rd184, %rd183, -4294967296;
	setp.ne.s64 	%p25, %rd184, 0;
	@%p25 bra 	$L__BB0_56;
	cvt.u32.u64 	%r121, %rd6;
	cvt.u32.u64 	%r122, %rd206;
	rem.u32 	%r123, %r122, %r121;
	cvt.u64.u32 	%rd238, %r123;
	bra.uni 	$L__BB0_57;
$L__BB0_56:
	rem.s64 	%rd238, %rd206, %rd6;
$L__BB0_57:
	add.s64 	%rd185, %rd1, %rd238;
	ld.global.u8 	%rs14, [%rd185];
	cvt.u64.u32 	%rd186, %r148;
	add.s64 	%rd187, %rd4, %rd186;
	st.local.u8 	[%rd187], %rs14;
$L__BB0_58:
	setp.lt.s32 	%p26, %r30, 1;
	cvt.s64.s32 	%rd188, %r30;
	add.s64 	%rd189, %rd4, %rd188;
	mov.b16 	%rs15, 0;
	st.local.u8 	[%rd189], %rs15;
	@%p26 bra 	$L__BB0_74;
	ld.param.u64 	%rd204, [_Z16bruteForceKernelPKciS0_iPbPcxxPy_param_2];
	cvta.to.global.u64 	%rd102, %rd204;
	mov.b32 	%r150, 0;
	bra.uni 	$L__BB0_61;
$L__BB0_60:
	add.s32 	%r150, %r150, 1;
	setp.eq.s32 	%p28, %r150, %r30;
	@%p28 bra 	$L__BB0_62;
$L__BB0_61:
	cvt.u64.u32 	%rd190, %r150;
	add.s64 	%rd191, %rd4, %rd190;
	ld.local.u8 	%rs17, [%rd191];
	add.s64 	%rd192, %rd102, %rd190;
	ld.global.u8 	%rs18, [%rd192];
	setp.eq.s16 	%p27, %rs17, %rs18;
	@%p27 bra 	$L__BB0_60;
	bra.uni 	$L__BB0_76;
$L__BB0_62:
	mov.b16 	%rs19, 1;
	st.global.u8 	[%rd3], %rs19;
	and.b32  	%r14, %r30, 15;
	setp.lt.u32 	%p29, %r30, 16;
	mov.b32 	%r153, 0;
	@%p29 bra 	$L__BB0_65;
	and.b32  	%r153, %r30, 2147483632;
	neg.s32 	%r151, %r153;
	add.s64 	%rd239, %rd2, 7;
	mov.u64 	%rd240, %rd4;
$L__BB0_64:
	.pragma "nounroll";
	ld.local.v4.b32 	{%r126, %r127, %r128, %r129}, [%rd240];
	bfe.u32 	%r130, %r129, 24, 8;
	bfe.u32 	%r131, %r129, 16, 8;
	bfe.u32 	%r132, %r129, 8, 8;
	bfe.u32 	%r133, %r129, 0, 8;
	bfe.u32 	%r134, %r128, 24, 8;
	bfe.u32 	%r135, %r128, 16, 8;
	bfe.u32 	%r136, %r128, 8, 8;
	bfe.u32 	%r137, %r128, 0, 8;
	bfe.u32 	%r138, %r127, 24, 8;
	bfe.u32 	%r139, %r127, 16, 8;
	bfe.u32 	%r140, %r127, 8, 8;
	bfe.u32 	%r141, %r127, 0, 8;
	bfe.u32 	%r142, %r126, 24, 8;
	bfe.u32 	%r143, %r126, 16, 8;
	bfe.u32 	%r144, %r126, 8, 8;
	bfe.u32 	%r145, %r126, 0, 8;
	st.global.u8 	[%rd239+-7], %r145;
	st.global.u8 	[%rd239+-6], %r144;
	st.global.u8 	[%rd239+-5], %r143;
	st.global.u8 	[%rd239+-4], %r142;
	st.global.u8 	[%rd239+-3], %r141;
	st.global.u8 	[%rd239+-2], %r140;
	st.global.u8 	[%rd239+-1], %r139;
	st.global.u8 	[%rd239], %r138;
	st.global.u8 	[%rd239+1], %r137;
	st.global.u8 	[%rd239+2], %r136;
	st.global.u8 	[%rd239+3], %r135;
	st.global.u8 	[%rd239+4], %r134;
	st.global.u8 	[%rd239+5], %r133;
	st.global.u8 	[%rd239+6], %r132;
	st.global.u8 	[%rd239+7], %r131;
	st.global.u8 	[%rd239+8], %r130;
	add.s32 	%r151, %r151, 16;
	add.s64 	%rd240, %rd240, 16;
	add.s64 	%rd239, %rd239, 16;
	setp.ne.s32 	%p30, %r151, 0;
	@%p30 bra 	$L__BB0_64;
$L__BB0_65:
	setp.eq.s32 	%p31, %r14, 0;
	@%p31 bra 	$L__BB0_75;
	and.b32  	%r20, %r30, 7;
	setp.lt.u32 	%p32, %r14, 8;
	@%p32 bra 	$L__BB0_68;
	cvt.u64.u32 	%rd193, %r153;
	add.s64 	%rd194, %rd4, %rd193;
	ld.local.u8 	%rs20, [%rd194];
	add.s64 	%rd195, %rd2, %rd193;
	st.global.u8 	[%rd195], %rs20;
	ld.local.u8 	%rs21, [%rd194+1];
	st.global.u8 	[%rd195+1], %rs21;
	ld.local.u8 	%rs22, [%rd194+2];
	st.global.u8 	[%rd195+2], %rs22;
	ld.local.u8 	%rs23, [%rd194+3];
	st.global.u8 	[%rd195+3], %rs23;
	ld.local.u8 	%rs24, [%rd194+4];
	st.global.u8 	[%rd195+4], %rs24;
	ld.local.u8 	%rs25, [%rd194+5];
	st.global.u8 	[%rd195+5], %rs25;
	ld.local.u8 	%rs26, [%rd194+6];
	st.global.u8 	[%rd195+6], %rs26;
	ld.local.u8 	%rs27, [%rd194+7];
	st.global.u8 	[%rd195+7], %rs27;
	add.s32 	%r153, %r153, 8;
$L__BB0_68:
	setp.eq.s32 	%p33, %r20, 0;
	@%p33 bra 	$L__BB0_75;
	and.b32  	%r23, %r30, 3;
	setp.lt.u32 	%p34, %r20, 4;
	@%p34 bra 	$L__BB0_71;
	cvt.u64.u32 	%rd196, %r153;
	add.s64 	%rd197, %rd4, %rd196;
	ld.local.u8 	%rs28, [%rd197];
	add.s64 	%rd198, %rd2, %rd196;
	st.global.u8 	[%rd198], %rs28;
	ld.local.u8 	%rs29, [%rd197+1];
	st.global.u8 	[%rd198+1], %rs29;
	ld.local.u8 	%rs30, [%rd197+2];
	st.global.u8 	[%rd198+2], %rs30;
	ld.local.u8 	%rs31, [%rd197+3];
	st.global.u8 	[%rd198+3], %rs31;
	add.s32 	%r153, %r153, 4;
$L__BB0_71:
	setp.eq.s32 	%p35, %r23, 0;
	@%p35 bra 	$L__BB0_75;
	cvt.u64.u32 	%rd199, %r153;
	add.s64 	%rd242, %rd2, %rd199;
	add.s64 	%rd241, %rd4, %rd199;
	neg.s32 	%r155, %r23;
$L__BB0_73:
	.pragma "nounroll";
	ld.local.u8 	%rs32, [%rd241];
	st.global.u8 	[%rd242], %rs32;
	add.s64 	%rd242, %rd242, 1;
	add.s64 	%rd241, %rd241, 1;
	add.s32 	%r155, %r155, 1;
	setp.eq.s32 	%p36, %r155, 0;
	@%p36 bra 	$L__BB0_75;
	bra.uni 	$L__BB0_73;
$L__BB0_74:
	mov.b16 	%rs16, 1;
	st.global.u8 	[%rd3], %rs16;
$L__BB0_75:
	cvt.s64.s32 	%rd200, %r30;
	add.s64 	%rd201, %rd2, %rd200;
	mov.b16 	%rs33, 0;
	st.global.u8 	[%rd201], %rs33;
$L__BB0_76:
	cvta.to.global.u64 	%rd202, %rd115;
	atom.global.add.u64 	%rd203, [%rd202], 1;
$L__BB0_77:
	ret;

}


// ===== COMPILED SASS (sm_100) =====

	.target	sm_100

	.elftype	@"ET_EXEC"


//--------------------- .note.nv.tkinfo           --------------------------
	.section	.note.nv.tkinfo,"",@"SHT_NOTE"
	.sectionflags	@"SHF_NOTE_NV_TKINFO"
	.tkinfo
        /*0018*/ 	.word	0x00000002
        /*0030*/ 	.string	""
        /*0030*/ 	.string	"ptxas"
        /*0030*/ 	.string	"Cuda compilation tools, release 13.0, V13.0.88"
        /*0030*/ 	.string	"Build cuda_13.0.r13.0/compiler.36424714_0"
        /*0030*/ 	.string	"-arch sm_100 -m 64 "



//--------------------- .note.nv.cuinfo           --------------------------
	.section	.note.nv.cuinfo,"",@"SHT_NOTE"
	.sectionflags	@"SHF_NOTE_NV_CUINFO"
        /*0018*/ 	.short	0x0002
        /*001a*/ 	.short	0x0064
        /*001c*/ 	.short	0x0082
	.zero		2


//--------------------- .nv.info                  --------------------------
	.section	.nv.info,"",@"SHT_CUDA_INFO"
	.align	4


	//----- nvinfo : EIATTR_REGCOUNT
	.align		4
        /*0000*/ 	.byte	0x04, 0x2f
        /*0002*/ 	.short	(.L_1 - .L_0)
	.align		4
.L_0:
        /*0004*/ 	.word	index@(_Z16bruteForceKernelPKciS0_iPbPcxxPy)
        /*0008*/ 	.word	0x00000020


	//----- nvinfo : EIATTR_FRAME_SIZE
	.align		4
.L_1:
        /*000c*/ 	.byte	0x04, 0x11
        /*000e*/ 	.short	(.L_3 - .L_2)
	.align		4
.L_2:
        /*0010*/ 	.word	index@($__internal_1_$__cuda_sm20_rem_s64)
        /*0014*/ 	.word	0x00000020


	//----- nvinfo : EIATTR_FRAME_SIZE
	.align		4
.L_3:
        /*0018*/ 	.byte	0x04, 0x11
        /*001a*/ 	.short	(.L_5 - .L_4)
	.align		4
.L_4:
        /*001c*/ 	.word	index@($__internal_0_$__cuda_sm20_div_s64)
        /*0020*/ 	.word	0x00000020


	//----- nvinfo : EIATTR_FRAME_SIZE
	.align		4
.L_5:
        /*0024*/ 	.byte	0x04, 0x11
        /*0026*/ 	.short	(.L_7 - .L_6)
	.align		4
.L_6:
        /*0028*/ 	.word	index@(_Z16bruteForceKernelPKciS0_iPbPcxxPy)
        /*002c*/ 	.word	0x00000020


	//----- nvinfo : EIATTR_MIN_STACK_SIZE
	.align		4
.L_7:
        /*0030*/ 	.byte	0x04, 0x12
        /*0032*/ 	.short	(.L_9 - .L_8)
	.align		4
.L_8:
        /*0034*/ 	.word	index@(_Z16bruteForceKernelPKciS0_iPbPcxxPy)
        /*0038*/ 	.word	0x00000020
.L_9:


//--------------------- .nv.compat                --------------------------
	.section	.nv.compat,"",@"SHT_CUDA_COMPAT_INFO"
	.align	4
        /*0000*/ 	.byte	0x02, 0x09, 0x00, 0x00, 0x02, 0x02, 0x01, 0x00, 0x02, 0x05, 0x05, 0x00, 0x03, 0x07, 0x01, 0x01
        /*0010*/ 	.byte	0x02, 0x03, 0x00, 0x00, 0x02, 0x06, 0x01, 0x00, 0x04, 0x0b, 0x08, 0x00, 0x09, 0x00, 0x00, 0x00
        /*0020*/ 	.byte	0x00, 0x00, 0x00, 0x00


//--------------------- .nv.info._Z16bruteForceKernelPKciS0_iPbPcxxPy --------------------------
	.section	.nv.info._Z16bruteForceKernelPKciS0_iPbPcxxPy,"",@"SHT_CUDA_INFO"
	.sectionflags	@""
	.align	4


	//----- nvinfo : EIATTR_CUDA_API_VERSION
	.align		4
        /*0000*/ 	.byte	0x04, 0x37
        /*0002*/ 	.short	(.L_11 - .L_10)
.L_10:
        /*0004*/ 	.word	0x00000082


	//----- nvinfo : EIATTR_KPARAM_INFO
	.align		4
.L_11:
        /*0008*/ 	.byte	0x04, 0x17
        /*000a*/ 	.short	(.L_13 - .L_12)
.L_12:
        /*000c*/ 	.word	0x00000000
        /*0010*/ 	.short	0x0008
        /*0012*/ 	.short	0x0040
        /*0014*/ 	.byte	0x00, 0xf5, 0x21, 0x00


	//----- nvinfo : EIATTR_KPARAM_INFO
	.align		4
.L_13:
        /*0018*/ 	.byte	0x04, 0x17
        /*001a*/ 	.short	(.L_15 - .L_14)
.L_14:
        /*001c*/ 	.word	0x00000000
        /*0020*/ 	.short	0x0007
        /*0022*/ 	.short	0x0038
        /*0024*/ 	.byte	0x00, 0xf0, 0x21, 0x00


	//----- nvinfo : EIATTR_KPARAM_INFO
	.align		4
.L_15:
        /*0028*/ 	.byte	0x04, 0x17
        /*002a*/ 	.short	(.L_17 - .L_16)
.L_16:
        /*002c*/ 	.word	0x00000000
        /*0030*/ 	.short	0x0006
        /*0032*/ 	.short	0x0030
        /*0034*/ 	.byte	0x00, 0xf0, 0x21, 0x00


	//----- nvinfo : EIATTR_KPARAM_INFO
	.align		4
.L_17:
        /*0038*/ 	.byte	0x04, 0x17
        /*003a*/ 	.short	(.L_19 - .L_18)
.L_18:
        /*003c*/ 	.word	0x00000000
        /*0040*/ 	.short	0x0005
        /*0042*/ 	.short	0x0028
        /*0044*/ 	.byte	0x00, 0xf5, 0x21, 0x00


	//----- nvinfo : EIATTR_KPARAM_INFO
	.align		4
.L_19:
        /*0048*/ 	.byte	0x04, 0x17
        /*004a*/ 	.short	(.L_21 - .L_20)
.L_20:
        /*004c*/ 	.word	0x00000000
        /*0050*/ 	.short	0x0004
        /*0052*/ 	.short	0x0020
        /*0054*/ 	.byte	0x00, 0xf5, 0x21, 0x00


	//----- nvinfo : EIATTR_KPARAM_INFO
	.align		4
.L_21:
        /*0058*/ 	.byte	0x04, 0x17
        /*005a*/ 	.short	(.L_23 - .L_22)
.L_22:
        /*005c*/ 	.word	0x00000000
        /*0060*/ 	.short	0x0003
        /*0062*/ 	.short	0x0018
        /*0064*/ 	.byte	0x00, 0xf0, 0x11, 0x00


	//----- nvinfo : EIATTR_KPARAM_INFO
	.align		4
.L_23:
        /*0068*/ 	.byte	0x04, 0x17
        /*006a*/ 	.short	(.L_25 - .L_24)
.L_24:
        /*006c*/ 	.word	0x00000000
        /*0070*/ 	.short	0x0002
        /*0072*/ 	.short	0x0010
        /*0074*/ 	.byte	0x00, 0xf5, 0x21, 0x00


	//----- nvinfo : EIATTR_KPARAM_INFO
	.align		4
.L_25:
        /*0078*/ 	.byte	0x04, 0x17
        /*007a*/ 	.short	(.L_27 - .L_26)
.L_26:
        /*007c*/ 	.word	0x00000000
        /*0080*/ 	.short	0x0001
        /*0082*/ 	.short	0x0008
        /*0084*/ 	.byte	0x00, 0xf0, 0x11, 0x00


	//----- nvinfo : EIATTR_KPARAM_INFO
	.align		4
.L_27:
        /*0088*/ 	.byte	0x04, 0x17
        /*008a*/ 	.short	(.L_29 - .L_28)
.L_28:
        /*008c*/ 	.word	0x00000000
        /*0090*/ 	.short	0x0000
        /*0092*/ 	.short	0x0000
        /*0094*/ 	.byte	0x00, 0xf5, 0x21, 0x00


	//----- nvinfo : EIATTR_SPARSE_MMA_MASK
	.align		4
.L_29:
        /*0098*/ 	.byte	0x03, 0x50
        /*009a*/ 	.short	0x0000


	//----- nvinfo : EIATTR_MAXREG_COUNT
	.align		4
        /*009c*/ 	.byte	0x03, 0x1b
        /*009e*/ 	.short	0x00ff


	//----- nvinfo : EIATTR_MERCURY_ISA_VERSION
	.align		4
        /*00a0*/ 	.byte	0x03, 0x5f
        /*00a2*/ 	.short	0x0101


	//----- nvinfo : EIATTR_INT_WARP_WIDE_INSTR_OFFSETS
	.align		4
        /*00a4*/ 	.byte	0x04, 0x31
        /*00a6*/ 	.short	(.L_31 - .L_30)


	//   ....[0]....
.L_30:
        /*00a8*/ 	.word	0x000039c0


	//----- nvinfo : EIATTR_VRC_CTA_INIT_COUNT
	.align		4
.L_31:
        /*00ac*/ 	.byte	0x02, 0x4a
	.zero		1
	.zero		1


	//----- nvinfo : EIATTR_EXIT_INSTR_OFFSETS
	.align		4
        /*00b0*/ 	.byte	0x04, 0x1c
        /*00b2*/ 	.short	(.L_33 - .L_32)


	//   ....[0]....
.L_32:
        /*00b4*/ 	.word	0x000000c0


	//   ....[1]....
        /*00b8*/ 	.word	0x00003a70


	//----- nvinfo : EIATTR_CRS_STACK_SIZE
	.align		4
.L_33:
        /*00bc*/ 	.byte	0x04, 0x1e
        /*00be*/ 	.short	(.L_35 - .L_34)
.L_34:
        /*00c0*/ 	.word	0x00000000


	//----- nvinfo : EIATTR_CBANK_PARAM_SIZE
	.align		4
.L_35:
        /*00c4*/ 	.byte	0x03, 0x19
        /*00c6*/ 	.short	0x0048


	//----- nvinfo : EIATTR_PARAM_CBANK
	.align		4
        /*00c8*/ 	.byte	0x04, 0x0a
        /*00ca*/ 	.short	(.L_37 - .L_36)
	.align		4
.L_36:
        /*00cc*/ 	.word	index@(.nv.constant0._Z16bruteForceKernelPKciS0_iPbPcxxPy)
        /*00d0*/ 	.short	0x0380
        /*00d2*/ 	.short	0x0048


	//----- nvinfo : EIATTR_SW_WAR
	.align		4
.L_37:
        /*00d4*/ 	.byte	0x04, 0x36
        /*00d6*/ 	.short	(.L_39 - .L_38)
.L_38:
        /*00d8*/ 	.word	0x00000008
.L_39:


//--------------------- .nv.callgraph             --------------------------
	.section	.nv.callgraph,"",@"SHT_CUDA_CALLGRAPH"
	.align	4
	.sectionentsize	8
	.align		4
        /*0000*/ 	.word	0x00000000
	.align		4
        /*0004*/ 	.word	0xffffffff
	.align		4
        /*0008*/ 	.word	0x00000000
	.align		4
        /*000c*/ 	.word	0xfffffffe
	.align		4
        /*0010*/ 	.word	0x00000000
	.align		4
        /*0014*/ 	.word	0xfffffffd
	.align		4
        /*0018*/ 	.word	0x00000000
	.align		4
        /*001c*/ 	.word	0xfffffffc


//--------------------- .text._Z16bruteForceKernelPKciS0_iPbPcxxPy --------------------------
	.section	.text._Z16bruteForceKernelPKciS0_iPbPcxxPy,"ax",@progbits
	.align	128
        .global         _Z16bruteForceKernelPKciS0_iPbPcxxPy
        .type           _Z16bruteForceKernelPKciS0_iPbPcxxPy,@function
        .size           _Z16bruteForceKernelPKciS0_iPbPcxxPy,(.L_x_68 - _Z16bruteForceKernelPKciS0_iPbPcxxPy)
        .other          _Z16bruteForceKernelPKciS0_iPbPcxxPy,@"STO_CUDA_ENTRY STV_DEFAULT"
_Z16bruteForceKernelPKciS0_iPbPcxxPy:
.text._Z16bruteForceKernelPKciS0_iPbPcxxPy:
[----:B------:R-:W0:Y:S01]  /*0000*/  LDC R1, c[0x0][0x37c] ;  /* 0x0000df00ff017b82 */ /* 0x000e220000000800 */
[----:B------:R-:W1:Y:S07]  /*0010*/  S2R R3, SR_TID.X ;  /* 0x0000000000037919 */ /* 0x000e6e0000002100 */
[----:B------:R-:W2:Y:S01]  /*0020*/  S2UR UR4, SR_CTAID.X ;  /* 0x00000000000479c3 */ /* 0x000ea20000002500 */
[----:B------:R-:W2:Y:S01]  /*0030*/  LDCU UR5, c[0x0][0x360] ;  /* 0x00006c00ff0577ac */ /* 0x000ea20008000800 */
[----:B0-----:R-:W-:-:S06]  /*0040*/  VIADD R1, R1, 0xffffffe0 ;  /* 0xffffffe001017836 */ /* 0x001fcc0000000000 */
[----:B------:R-:W1:Y:S08]  /*0050*/  LDC.64 R8, c[0x0][0x3b0] ;  /* 0x0000ec00ff087b82 */ /* 0x000e700000000a00 */
[----:B------:R-:W0:Y:S01]  /*0060*/  LDC.64 R4, c[0x0][0x3b8] ;  /* 0x0000ee00ff047b82 */ /* 0x000e220000000a00 */
[----:B--2---:R-:W-:-:S06]  /*0070*/  UIMAD UR4, UR4, UR5, URZ ;  /* 0x00000005040472a4 */ /* 0x004fcc000f8e02ff */
[----:B-1----:R-:W-:-:S04]  /*0080*/  IADD3 R16, P1, P2, R8, UR4, R3 ;  /* 0x0000000408107c10 */ /* 0x002fc8000fa3e003 */
[----:B------:R-:W-:Y:S02]  /*0090*/  IADD3.X R9, PT, PT, RZ, R9, RZ, P1, P2 ;  /* 0x00000009ff097210 */ /* 0x000fe40000fe44ff */
[----:B0-----:R-:W-:-:S04]  /*00a0*/  ISETP.GE.U32.AND P0, PT, R16, R4, PT ;  /* 0x000000041000720c */ /* 0x001fc80003f06070 */
[----:B------:R-:W-:-:S13]  /*00b0*/  ISETP.GE.AND.EX P0, PT, R9, R5, PT, P0 ;  /* 0x000000050900720c */ /* 0x000fda0003f06300 */
[----:B------:R-:W-:Y:S05]  /*00c0*/  @P0 EXIT ;  /* 0x000000000000094d */ /* 0x000fea0003800000 */
[----:B------:R-:W0:Y:S01]  /*00d0*/  LDCU UR4, c[0x0][0x398] ;  /* 0x00007300ff0477ac */ /* 0x000e220008000800 */
[----:B------:R-:W1:Y:S01]  /*00e0*/  LDCU.64 UR8, c[0x0][0x358] ;  /* 0x00006b00ff0877ac */ /* 0x000e620008000a00 */
[----:B0-----:R-:W-:-:S09]  /*00f0*/  UISETP.GE.AND UP0, UPT, UR4, 0x1, UPT ;  /* 0x000000010400788c */ /* 0x001fd2000bf06270 */
[----:B-1----:R-:W-:Y:S05]  /*0100*/  BRA.U !UP0, `(.L_x_0) ;  /* 0x0000002d088c7547 */ /* 0x002fea000b800000 */
[----:B------:R-:W0:Y:S01]  /*0110*/  LDCU UR6, c[0x0][0x388] ;  /* 0x00007100ff0677ac */ /* 0x000e220008000800 */
[----:B------:R-:W-:Y:S01]  /*0120*/  HFMA2 R2, -RZ, RZ, 0, 0 ;  /* 0x00000000ff027431 */ /* 0x000fe200000001ff */
[----:B------:R-:W-:Y:S01]  /*0130*/  UISETP.GE.U32.AND UP0, UPT, UR4, 0x8, UPT ;  /* 0x000000080400788c */ /* 0x000fe2000bf06070 */
[----:B------:R-:W1:Y:S01]  /*0140*/  LDCU UR7, c[0x0][0x388] ;  /* 0x00007100ff0777ac */ /* 0x000e620008000800 */
[----:B------:R-:W-:Y:S01]  /*0150*/  ULOP3.LUT UR5, UR4, 0x7, URZ, 0xc0, !UPT ;  /* 0x0000000704057892 */ /* 0x000fe2000f8ec0ff */
[----:B0-----:R-:W-:-:S05]  /*0160*/  IMAD.U32 R13, RZ, RZ, UR6 ;  /* 0x00000006ff0d7e24 */ /* 0x001fca000f8e00ff */
[----:B------:R-:W-:Y:S01]  /*0170*/  SHF.R.S32.HI R21, RZ, 0x1f, R13 ;  /* 0x0000001fff157819 */ /* 0x000fe2000001140d */
[----:B-1----:R-:W-:Y:S06]  /*0180*/  BRA.U !UP0, `(.L_x_1) ;  /* 0x00000019081c7547 */ /* 0x002fec000b800000 */
[----:B------:R-:W-:Y:S01]  /*0190*/  ULOP3.LUT UR4, UR4, 0x7ffffff8, URZ, 0xc0, !UPT ;  /* 0x7ffffff804047892 */ /* 0x000fe2000f8ec0ff */
[----:B------:R-:W-:Y:S01]  /*01a0*/  IMAD.MOV.U32 R0, RZ, RZ, R1 ;  /* 0x000000ffff007224 */ /* 0x000fe200078e0001 */
[----:B------:R-:W0:Y:S04]  /*01b0*/  LDCU UR12, c[0x0][0x388] ;  /* 0x00007100ff0c77ac */ /* 0x000e280008000800 */
[----:B------:R-:W-:Y:S01]  /*01c0*/  IMAD.U32 R2, RZ, RZ, UR4 ;  /* 0x00000004ff027e24 */ /* 0x000fe2000f8e00ff */
[----:B------:R-:W1:Y:S01]  /*01d0*/  LDCU.64 UR10, c[0x0][0x380] ;  /* 0x00007000ff0a77ac */ /* 0x000e620008000a00 */
[----:B------:R-:W-:-:S12]  /*01e0*/  UIADD3 UR6, UPT, UPT, -UR4, URZ, URZ ;  /* 0x000000ff04067290 */ /* 0x000fd8000fffe1ff */
.L_x_26:
[----:B------:R-:W-:Y:S01]  /*01f0*/  LOP3.LUT R3, R9, R21, RZ, 0xfc, !PT ;  /* 0x0000001509037212 */ /* 0x000fe200078efcff */
[----:B------:R-:W-:Y:S03]  /*0200*/  BSSY.RECONVERGENT B0, `(.L_x_2) ;  /* 0x0000029000007945 */ /* 0x000fe60003800200 */
[----:B------:R-:W-:-:S13]  /*0210*/  ISETP.NE.U32.AND P0, PT, R3, RZ, PT ;  /* 0x000000ff0300720c */ /* 0x000fda0003f05070 */
[----:B------:R-:W-:Y:S05]  /*0220*/  @P0 BRA `(.L_x_3) ;  /* 0x0000000000600947 */ /* 0x000fea0003800000 */
[----:B0-----:R-:W-:-:S04]  /*0230*/  MOV R13, UR12 ;  /* 0x0000000c000d7c02 */ /* 0x001fc80008000f00 */
[----:B------:R-:W0:Y:S01]  /*0240*/  I2F.U32.RP R3, R13 ;  /* 0x0000000d00037306 */ /* 0x000e220000209000 */
[----:B------:R-:W-:-:S07]  /*0250*/  ISETP.NE.U32.AND P2, PT, R13, RZ, PT ;  /* 0x000000ff0d00720c */ /* 0x000fce0003f45070 */
[----:B0-----:R-:W0:Y:S02]  /*0260*/  MUFU.RCP R3, R3 ;  /* 0x0000000300037308 */ /* 0x001e240000001000 */
[----:B0-----:R-:W-:Y:S02]  /*0270*/  VIADD R4, R3, 0xffffffe ;  /* 0x0ffffffe03047836 */ /* 0x001fe40000000000 */
[----:B------:R-:W-:-:S04]  /*0280*/  HFMA2 R3, -RZ, RZ, 0, 0 ;  /* 0x00000000ff037431 */ /* 0x000fc800000001ff */
[----:B------:R0:W2:Y:S02]  /*0290*/  F2I.FTZ.U32.TRUNC.NTZ R5, R4 ;  /* 0x0000000400057305 */ /* 0x0000a4000021f000 */
[----:B0-----:R-:W-:Y:S01]  /*02a0*/  MOV R4, RZ ;  /* 0x000000ff00047202 */ /* 0x001fe20000000f00 */
[----:B--2---:R-:W-:-:S04]  /*02b0*/  IMAD R6, R5, R13, RZ ;  /* 0x0000000d05067224 */ /* 0x004fc800078e02ff */
[----:B------:R-:W-:-:S04]  /*02c0*/  IMAD.MOV R7, RZ, RZ, -R6 ;  /* 0x000000ffff077224 */ /* 0x000fc800078e0a06 */
[----:B------:R-:W-:-:S06]  /*02d0*/  IMAD.HI.U32 R5, R5, R7, R4 ;  /* 0x0000000705057227 */ /* 0x000fcc00078e0004 */
[----:B------:R-:W-:-:S04]  /*02e0*/  IMAD.HI.U32 R4, R5, R16, RZ ;  /* 0x0000001005047227 */ /* 0x000fc800078e00ff */
[----:B------:R-:W-:Y:S02]  /*02f0*/  IMAD.MOV R6, RZ, RZ, -R4 ;  /* 0x000000ffff067224 */ /* 0x000fe400078e0a04 */
[----:B------:R-:W-:Y:S02]  /*0300*/  IMAD.MOV.U32 R5, RZ, RZ, RZ ;  /* 0x000000ffff057224 */ /* 0x000fe400078e00ff */
[----:B------:R-:W-:-:S05]  /*0310*/  IMAD R6, R13, R6, R16 ;  /* 0x000000060d067224 */ /* 0x000fca00078e0210 */
[----:B------:R-:W-:-:S13]  /*0320*/  ISETP.GE.U32.AND P0, PT, R6, R13, PT ;  /* 0x0000000d0600720c */ /* 0x000fda0003f06070 */
[----:B------:R-:W-:Y:S01]  /*0330*/  @P0 IMAD.IADD R6, R6, 0x1, -R13 ;  /* 0x0000000106060824 */ /* 0x000fe200078e0a0d */
[----:B------:R-:W-:-:S04]  /*0340*/  @P0 IADD3 R4, PT, PT, R4, 0x1, RZ ;  /* 0x0000000104040810 */ /* 0x000fc80007ffe0ff */
[----:B------:R-:W-:-:S13]  /*0350*/  ISETP.GE.U32.AND P1, PT, R6, R13, PT ;  /* 0x0000000d0600720c */ /* 0x000fda0003f26070 */
[----:B------:R-:W-:Y:S01]  /*0360*/  @P1 VIADD R4, R4, 0x1 ;  /* 0x0000000104041836 */ /* 0x000fe20000000000 */
[----:B------:R-:W-:-:S05]  /*0370*/  @!P2 LOP3.LUT R4, RZ, R13, RZ, 0x33, !PT ;  /* 0x0000000dff04a212 */ /* 0x000fca00078e33ff */
[----:B------:R-:W-:-:S04]  /*0380*/  IMAD.MOV R6, RZ, RZ, -R4 ;  /* 0x000000ffff067224 */ /* 0x000fc800078e0a04 */
[----:B------:R-:W-:Y:S01]  /*0390*/  IMAD R6, R13, R6, R16 ;  /* 0x000000060d067224 */ /* 0x000fe200078e0210 */
[----:B------:R-:W-:Y:S06]  /*03a0*/  BRA `(.L_x_4) ;  /* 0x0000000000387947 */ /* 0x000fec0003800000 */
.L_x_3:
[----:B------:R-:W-:Y:S01]  /*03b0*/  IMAD.MOV.U32 R18, RZ, RZ, R16 ;  /* 0x000000ffff127224 */ /* 0x000fe200078e0010 */
[----:B------:R-:W-:-:S07]  /*03c0*/  MOV R8, 0x3e0 ;  /* 0x000003e000087802 */ /* 0x000fce0000000f00 */
[----:B01----:R-:W-:Y:S05]  /*03d0*/  CALL.REL.NOINC `($__internal_0_$__cuda_sm20_div_s64) ;  /* 0x0000003400a87944 */ /* 0x003fea0003c00000 */
[----:B------:R-:W-:Y:S01]  /*03e0*/  IADD3 R3, P0, PT, RZ, -R11, RZ ;  /* 0x8000000bff037210 */ /* 0x000fe20007f1e0ff */
[----:B------:R-:W-:Y:S01]  /*03f0*/  IMAD.MOV.U32 R8, RZ, RZ, R16 ;  /* 0x000000ffff087224 */ /* 0x000fe200078e0010 */
[----:B------:R-:W-:-:S03]  /*0400*/  MOV R13, UR12 ;  /* 0x0000000c000d7c02 */ /* 0x000fc60008000f00 */
[----:B------:R-:W-:Y:S02]  /*0410*/  IMAD.X R6, RZ, RZ, ~R10, P0 ;  /* 0x000000ffff067224 */ /* 0x000fe400000e0e0a */
[----:B------:R-:W-:-:S04]  /*0420*/  IMAD.WIDE.U32 R4, R3, R13, R8 ;  /* 0x0000000d03047225 */ /* 0x000fc800078e0008 */
[----:B------:R-:W-:-:S04]  /*0430*/  IMAD R6, R6, R13, RZ ;  /* 0x0000000d06067224 */ /* 0x000fc800078e02ff */
[----:B------:R-:W-:Y:S01]  /*0440*/  IMAD R3, R21, R3, R6 ;  /* 0x0000000315037224 */ /* 0x000fe200078e0206 */
[----:B------:R-:W-:Y:S01]  /*0450*/  MOV R6, R4 ;  /* 0x0000000400067202 */ /* 0x000fe20000000f00 */
[----:B------:R-:W-:Y:S02]  /*0460*/  IMAD.MOV.U32 R4, RZ, RZ, R11 ;  /* 0x000000ffff047224 */ /* 0x000fe400078e000b */
[----:B------:R-:W-:Y:S01]  /*0470*/  IMAD.IADD R3, R5, 0x1, R3 ;  /* 0x0000000105037824 */ /* 0x000fe200078e0203 */
[----:B------:R-:W-:-:S07]  /*0480*/  MOV R5, R10 ;  /* 0x0000000a00057202 */ /* 0x000fce0000000f00 */
.L_x_4:
[----:B-1----:R-:W-:Y:S05]  /*0490*/  BSYNC.RECONVERGENT B0 ;  /* 0x0000000000007941 */ /* 0x002fea0003800200 */
.L_x_2:
[----:B------:R-:W-:-:S04]  /*04a0*/  IADD3 R6, P0, PT, R6, UR10, RZ ;  /* 0x0000000a06067c10 */ /* 0x000fc8000ff1e0ff */
[----:B------:R-:W-:-:S06]  /*04b0*/  IADD3.X R7, PT, PT, R3, UR11, RZ, P0, !PT ;  /* 0x0000000b03077c10 */ /* 0x000fcc00087fe4ff */
[----:B------:R0:W5:Y:S01]  /*04c0*/  LDG.E.U8 R7, desc[UR8][R6.64] ;  /* 0x0000000806077981 */ /* 0x000162000c1e1100 */
[----:B------:R-:W-:Y:S01]  /*04d0*/  LOP3.LUT R3, R5, R21, RZ, 0xfc, !PT ;  /* 0x0000001505037212 */ /* 0x000fe200078efcff */
[----:B------:R-:W-:Y:S03]  /*04e0*/  BSSY.RECONVERGENT B0, `(.L_x_5) ;  /* 0x0000029000007945 */ /* 0x000fe60003800200 */
[----:B------:R-:W-:-:S13]  /*04f0*/  ISETP.NE.U32.AND P0, PT, R3, RZ, PT ;  /* 0x000000ff0300720c */ /* 0x000fda0003f05070 */
[----:B0-----:R-:W-:Y:S05]  /*0500*/  @P0 BRA `(.L_x_6) ;  /* 0x0000000000600947 */ /* 0x001fea0003800000 */
[----:B------:R-:W0:Y:S01]  /*0510*/  I2F.U32.RP R5, R13 ;  /* 0x0000000d00057306 */ /* 0x000e220000209000 */
[----:B------:R-:W-:-:S07]  /*0520*/  ISETP.NE.U32.AND P2, PT, R13, RZ, PT ;  /* 0x000000ff0d00720c */ /* 0x000fce0003f45070 */
[----:B0-----:R-:W0:Y:S02]  /*0530*/  MUFU.RCP R5, R5 ;  /* 0x0000000500057308 */ /* 0x001e240000001000 */
[----:B0-----:R-:W-:Y:S02]  /*0540*/  VIADD R8, R5, 0xffffffe ;  /* 0x0ffffffe05087836 */ /* 0x001fe40000000000 */
[----:B------:R-:W-:-:S04]  /*0550*/  IMAD.MOV.U32 R5, RZ, RZ, RZ ;  /* 0x000000ffff057224 */ /* 0x000fc800078e00ff */
[----:B------:R0:W1:Y:S02]  /*0560*/  F2I.FTZ.U32.TRUNC.NTZ R9, R8 ;  /* 0x0000000800097305 */ /* 0x000064000021f000 */
[----:B0-----:R-:W-:Y:S02]  /*0570*/  HFMA2 R8, -RZ, RZ, 0, 0 ;  /* 0x00000000ff087431 */ /* 0x001fe400000001ff */
[----:B-1----:R-:W-:-:S04]  /*0580*/  IMAD.MOV R6, RZ, RZ, -R9 ;  /* 0x000000ffff067224 */ /* 0x002fc800078e0a09 */
[----:B------:R-:W-:-:S04]  /*0590*/  IMAD R3, R6, R13, RZ ;  /* 0x0000000d06037224 */ /* 0x000fc800078e02ff */
[----:B------:R-:W-:-:S06]  /*05a0*/  IMAD.HI.U32 R3, R9, R3, R8 ;  /* 0x0000000309037227 */ /* 0x000fcc00078e0008 */
[----:B------:R-:W-:-:S04]  /*05b0*/  IMAD.HI.U32 R3, R3, R4, RZ ;  /* 0x0000000403037227 */ /* 0x000fc800078e00ff */
[----:B------:R-:W-:-:S04]  /*05c0*/  IMAD.MOV R6, RZ, RZ, -R3 ;  /* 0x000000ffff067224 */ /* 0x000fc800078e0a03 */
[----:B------:R-:W-:-:S05]  /*05d0*/  IMAD R6, R13, R6, R4 ;  /* 0x000000060d067224 */ /* 0x000fca00078e0204 */
[----:B------:R-:W-:-:S13]  /*05e0*/  ISETP.GE.U32.AND P0, PT, R6, R13, PT ;  /* 0x0000000d0600720c */ /* 0x000fda0003f06070 */
[----:B------:R-:W-:Y:S01]  /*05f0*/  @P0 IMAD.IADD R6, R6, 0x1, -R13 ;  /* 0x0000000106060824 */ /* 0x000fe200078e0a0d */
[----:B------:R-:W-:-:S04]  /*0600*/  @P0 IADD3 R3, PT, PT, R3, 0x1, RZ ;  /* 0x0000000103030810 */ /* 0x000fc80007ffe0ff */
[----:B------:R-:W-:Y:S02]  /*0610*/  ISETP.GE.U32.AND P1, PT, R6, R13, PT ;  /* 0x0000000d0600720c */ /* 0x000fe40003f26070 */
[----:B------:R-:W-:-:S11]  /*0620*/  MOV R6, RZ ;  /* 0x000000ff00067202 */ /* 0x000fd60000000f00 */
[----:B------:R-:W-:Y:S01]  /*0630*/  @P1 VIADD R3, R3, 0x1 ;  /* 0x0000000103031836 */ /* 0x000fe20000000000 */
[----:B------:R-:W-:-:S05]  /*0640*/  @!P2 LOP3.LUT R3, RZ, R13, RZ, 0x33, !PT ;  /* 0x0000000dff03a212 */ /* 0x000fca00078e33ff */
[----:B------:R-:W-:-:S04]  /*0650*/  IMAD.MOV R8, RZ, RZ, -R3 ;  /* 0x000000ffff087224 */ /* 0x000fc800078e0a03 */
[----:B------:R-:W-:Y:S02]  /*0660*/  IMAD R8, R13, R8, R4 ;  /* 0x000000080d087224 */ /* 0x000fe400078e0204 */
[----:B------:R-:W-:Y:S01]  /*0670*/  IMAD.MOV.U32 R4, RZ, RZ, R3 ;  /* 0x000000ffff047224 */ /* 0x000fe200078e0003 */
[----:B------:R-:W-:Y:S06]  /*0680*/  BRA `(.L_x_7) ;  /* 0x0000000000387947 */ /* 0x000fec0003800000 */
.L_x_6:
[----:B------:R-:W-:Y:S01]  /*0690*/  MOV R18, R4 ;  /* 0x0000000400127202 */ /* 0x000fe20000000f00 */
[----:B------:R-:W-:Y:S01]  /*06a0*/  IMAD.MOV.U32 R9, RZ, RZ, R5 ;  /* 0x000000ffff097224 */ /* 0x000fe200078e0005 */
[----:B------:R-:W-:-:S07]  /*06b0*/  MOV R8, 0x6d0 ;  /* 0x000006d000087802 */ /* 0x000fce0000000f00 */
[----:B-----5:R-:W-:Y:S05]  /*06c0*/  CALL.REL.NOINC `($__internal_0_$__cuda_sm20_div_s64) ;  /* 0x0000003000ec7944 */ /* 0x020fea0003c00000 */
[----:B------:R-:W-:Y:S01]  /*06d0*/  IADD3 R6, P0, PT, RZ, -R11, RZ ;  /* 0x8000000bff067210 */ /* 0x000fe20007f1e0ff */
[----:B------:R-:W-:-:S03]  /*06e0*/  IMAD.U32 R13, RZ, RZ, UR12 ;  /* 0x0000000cff0d7e24 */ /* 0x000fc6000f8e00ff */
[----:B------:R-:W-:Y:S01]  /*06f0*/  IADD3.X R8, PT, PT, RZ, ~R10, RZ, P0, !PT ;  /* 0x8000000aff087210 */ /* 0x000fe200007fe4ff */
[----:B------:R-:W-:-:S04]  /*0700*/  IMAD.WIDE.U32 R4, R6, R13, R4 ;  /* 0x0000000d06047225 */ /* 0x000fc800078e0004 */
[----:B------:R-:W-:-:S04]  /*0710*/  IMAD R8, R8, R13, RZ ;  /* 0x0000000d08087224 */ /* 0x000fc800078e02ff */
[----:B------:R-:W-:Y:S02]  /*0720*/  IMAD R3, R21, R6, R8 ;  /* 0x0000000615037224 */ /* 0x000fe400078e0208 */
[----:B------:R-:W-:Y:S01]  /*0730*/  IMAD.MOV.U32 R8, RZ, RZ, R4 ;  /* 0x000000ffff087224 */ /* 0x000fe200078e0004 */
[----:B------:R-:W-:Y:S01]  /*0740*/  MOV R4, R11 ;  /* 0x0000000b00047202 */ /* 0x000fe20000000f00 */
[----:B------:R-:W-:Y:S02]  /*0750*/  IMAD.IADD R6, R3, 0x1, R5 ;  /* 0x0000000103067824 */ /* 0x000fe400078e0205 */
[----:B------:R-:W-:-:S07]  /*0760*/  IMAD.MOV.U32 R5, RZ, RZ, R10 ;  /* 0x000000ffff057224 */ /* 0x000fce00078e000a */
.L_x_7:
[----:B------:R-:W-:Y:S05]  /*0770*/  BSYNC.RECONVERGENT B0 ;  /* 0x0000000000007941 */ /* 0x000fea0003800200 */
.L_x_5:
[----:B------:R-:W-:-:S04]  /*0780*/  IADD3 R8, P0, PT, R8, UR10, RZ ;  /* 0x0000000a08087c10 */ /* 0x000fc8000ff1e0ff */
[----:B------:R-:W-:-:S05]  /*0790*/  IADD3.X R9, PT, PT, R6, UR11, RZ, P0, !PT ;  /* 0x0000000b06097c10 */ /* 0x000fca00087fe4ff */
[----:B------:R0:W5:Y:S01]  /*07a0*/  LDG.E.U8 R6, desc[UR8][R8.64] ;  /* 0x0000000808067981 */ /* 0x000162000c1e1100 */
[----:B------:R-:W-:Y:S01]  /*07b0*/  LOP3.LUT R3, R5, R21, RZ, 0xfc, !PT ;  /* 0x0000001505037212 */ /* 0x000fe200078efcff */
[----:B------:R-:W-:Y:S03]  /*07c0*/  BSSY.RECONVERGENT B0, `(.L_x_8) ;  /* 0x0000027000007945 */ /* 0x000fe60003800200 */
[----:B------:R-:W-:-:S13]  /*07d0*/  ISETP.NE.U32.AND P0, PT, R3, RZ, PT ;  /* 0x000000ff0300720c */ /* 0x000fda0003f05070 */
[----:B0-----:R-:W-:Y:S05]  /*07e0*/  @P0 BRA `(.L_x_9) ;  /* 0x00000000005c0947 */ /* 0x001fea0003800000 */
[----:B------:R-:W0:Y:S01]  /*07f0*/  I2F.U32.RP R3, R13 ;  /* 0x0000000d00037306 */ /* 0x000e220000209000 */
[----:B------:R-:W-:Y:S01]  /*0800*/  ISETP.NE.U32.AND P2, PT, R13, RZ, PT ;  /* 0x000000ff0d00720c */ /* 0x000fe20003f45070 */
[----:B------:R-:W-:-:S06]  /*0810*/  IMAD.MOV.U32 R17, RZ, RZ, RZ ;  /* 0x000000ffff117224 */ /* 0x000fcc00078e00ff */
[----:B0-----:R-:W0:Y:S02]  /*0820*/  MUFU.RCP R3, R3 ;  /* 0x0000000300037308 */ /* 0x001e240000001000 */
[----:B0-----:R-:W-:Y:S02]  /*0830*/  VIADD R9, R3, 0xffffffe ;  /* 0x0ffffffe03097836 */ /* 0x001fe40000000000 */
[----:B------:R-:W-:-:S04]  /*0840*/  IMAD.MOV.U32 R3, RZ, RZ, RZ ;  /* 0x000000ffff037224 */ /* 0x000fc800078e00ff */
[----:B------:R-:W0:Y:S02]  /*0850*/  F2I.FTZ.U32.TRUNC.NTZ R9, R9 ;  /* 0x0000000900097305 */ /* 0x000e24000021f000 */
[----:B0-----:R-:W-:-:S05]  /*0860*/  IADD3 R8, PT, PT, RZ, -R9, RZ ;  /* 0x80000009ff087210 */ /* 0x001fca0007ffe0ff */
[----:B------:R-:W-:Y:S02]  /*0870*/  IMAD R5, R8, R13, RZ ;  /* 0x0000000d08057224 */ /* 0x000fe400078e02ff */
[----:B------:R-:W-:-:S04]  /*0880*/  IMAD.MOV.U32 R8, RZ, RZ, RZ ;  /* 0x000000ffff087224 */ /* 0x000fc800078e00ff */
[----:B------:R-:W-:-:S06]  /*0890*/  IMAD.HI.U32 R5, R9, R5, R8 ;  /* 0x0000000509057227 */ /* 0x000fcc00078e0008 */
[----:B------:R-:W-:-:S04]  /*08a0*/  IMAD.HI.U32 R16, R5, R4, RZ ;  /* 0x0000000405107227 */ /* 0x000fc800078e00ff */
[----:B------:R-:W-:-:S04]  /*08b0*/  IMAD.MOV R8, RZ, RZ, -R16 ;  /* 0x000000ffff087224 */ /* 0x000fc800078e0a10 */
[----:B------:R-:W-:-:S05]  /*08c0*/  IMAD R8, R13, R8, R4 ;  /* 0x000000080d087224 */ /* 0x000fca00078e0204 */
[----:B------:R-:W-:-:S13]  /*08d0*/  ISETP.GE.U32.AND P0, PT, R8, R13, PT ;  /* 0x0000000d0800720c */ /* 0x000fda0003f06070 */
[----:B------:R-:W-:Y:S01]  /*08e0*/  @P0 IADD3 R8, PT, PT, R8, -R13, RZ ;  /* 0x8000000d08080210 */ /* 0x000fe20007ffe0ff */
[----:B------:R-:W-:-:S03]  /*08f0*/  @P0 VIADD R16, R16, 0x1 ;  /* 0x0000000110100836 */ /* 0x000fc60000000000 */
[----:B------:R-:W-:-:S13]  /*0900*/  ISETP.GE.U32.AND P1, PT, R8, R13, PT ;  /* 0x0000000d0800720c */ /* 0x000fda0003f26070 */
[----:B------:R-:W-:Y:S01]  /*0910*/  @P1 VIADD R16, R16, 0x1 ;  /* 0x0000000110101836 */ /* 0x000fe20000000000 */
[----:B------:R-:W-:-:S04]  /*0920*/  @!P2 LOP3.LUT R16, RZ, R13, RZ, 0x33, !PT ;  /* 0x0000000dff10a212 */ /* 0x000fc800078e33ff */
[----:B------:R-:W-:-:S05]  /*0930*/  IADD3 R5, PT, PT, -R16, RZ, RZ ;  /* 0x000000ff10057210 */ /* 0x000fca0007ffe1ff */
[----:B------:R-:W-:Y:S01]  /*0940*/  IMAD R4, R13, R5, R4 ;  /* 0x000000050d047224 */ /* 0x000fe200078e0204 */
[----:B------:R-:W-:Y:S06]  /*0950*/  BRA `(.L_x_10) ;  /* 0x0000000000347947 */ /* 0x000fec0003800000 */
.L_x_9:
[----:B------:R-:W-:Y:S01]  /*0960*/  MOV R18, R4 ;  /* 0x0000000400127202 */ /* 0x000fe20000000f00 */
[----:B------:R-:W-:Y:S01]  /*0970*/  IMAD.MOV.U32 R9, RZ, RZ, R5 ;  /* 0x000000ffff097224 */ /* 0x000fe200078e0005 */
[----:B------:R-:W-:-:S07]  /*0980*/  MOV R8, 0x9a0 ;  /* 0x000009a000087802 */ /* 0x000fce0000000f00 */
[----:B-----5:R-:W-:Y:S05]  /*0990*/  CALL.REL.NOINC `($__internal_0_$__cuda_sm20_div_s64) ;  /* 0x0000003000387944 */ /* 0x020fea0003c00000 */
[----:B------:R-:W-:Y:S01]  /*09a0*/  IADD3 R8, P0, PT, RZ, -R11, RZ ;  /* 0x8000000bff087210 */ /* 0x000fe20007f1e0ff */
[----:B------:R-:W-:Y:S01]  /*09b0*/  IMAD.U32 R13, RZ, RZ, UR12 ;  /* 0x0000000cff0d7e24 */ /* 0x000fe2000f8e00ff */
[-C--:B------:R-:W-:Y:S01]  /*09c0*/  MOV R17, R10.reuse ;  /* 0x0000000a00117202 */ /* 0x080fe20000000f00 */
[----:B------:R-:W-:Y:S01]  /*09d0*/  IMAD.MOV.U32 R16, RZ, RZ, R11 ;  /* 0x000000ffff107224 */ /* 0x000fe200078e000b */
[----:B------:R-:W-:Y:S01]  /*09e0*/  IADD3.X R12, PT, PT, RZ, ~R10, RZ, P0, !PT ;  /* 0x8000000aff0c7210 */ /* 0x000fe200007fe4ff */
[----:B------:R-:W-:-:S04]  /*09f0*/  IMAD.WIDE.U32 R4, R8, R13, R4 ;  /* 0x0000000d08047225 */ /* 0x000fc800078e0004 */
[----:B------:R-:W-:-:S04]  /*0a00*/  IMAD R12, R12, R13, RZ ;  /* 0x0000000d0c0c7224 */ /* 0x000fc800078e02ff */
[----:B------:R-:W-:-:S04]  /*0a10*/  IMAD R3, R21, R8, R12 ;  /* 0x0000000815037224 */ /* 0x000fc800078e020c */
[----:B------:R-:W-:-:S07]  /*0a20*/  IMAD.IADD R3, R3, 0x1, R5 ;  /* 0x0000000103037824 */ /* 0x000fce00078e0205 */
.L_x_10:
[----:B------:R-:W-:Y:S05]  /*0a30*/  BSYNC.RECONVERGENT B0 ;  /* 0x0000000000007941 */ /* 0x000fea0003800200 */
.L_x_8:
        /* <DEDUP_REMOVED lines=11> */
[----:B0-----:R-:W-:-:S06]  /*0af0*/  VIADD R8, R10, 0xffffffe ;  /* 0x0ffffffe0a087836 */ /* 0x001fcc0000000000 */
        /* <DEDUP_REMOVED lines=19> */
.L_x_12:
[----:B------:R-:W-:Y:S01]  /*0c30*/  MOV R18, R16 ;  /* 0x0000001000127202 */ /* 0x000fe20000000f00 */
[----:B------:R-:W-:Y:S01]  /*0c40*/  IMAD.MOV.U32 R9, RZ, RZ, R17 ;  /* 0x000000ffff097224 */ /* 0x000fe200078e0011 */
[----:B------:R-:W-:-:S07]  /*0c50*/  MOV R8, 0xc70 ;  /* 0x00000c7000087802 */ /* 0x000fce0000000f00 */
[----:B-----5:R-:W-:Y:S05]  /*0c60*/  CALL.REL.NOINC `($__internal_0_$__cuda_sm20_div_s64) ;  /* 0x0000002c00847944 */ /* 0x020fea0003c00000 */
[----:B------:R-:W-:Y:S01]  /*0c70*/  IADD3 R4, P0, PT, RZ, -R11, RZ ;  /* 0x8000000bff047210 */ /* 0x000fe20007f1e0ff */
[----:B------:R-:W-:Y:S02]  /*0c80*/  IMAD.U32 R13, RZ, RZ, UR12 ;  /* 0x0000000cff0d7e24 */ /* 0x000fe4000f8e00ff */
[----:B------:R-:W-:Y:S01]  /*0c90*/  IMAD.MOV.U32 R9, RZ, RZ, R17 ;  /* 0x000000ffff097224 */ /* 0x000fe200078e0011 */
[----:B------:R-:W-:Y:S01]  /*0ca0*/  IADD3.X R8, PT, PT, RZ, ~R10, RZ, P0, !PT ;  /* 0x8000000aff087210 */ /* 0x000fe200007fe4ff */
[----:B------:R-:W-:-:S04]  /*0cb0*/  IMAD.MOV.U32 R17, RZ, RZ, R10 ;  /* 0x000000ffff117224 */ /* 0x000fc800078e000a */
[-C--:B------:R-:W-:Y:S02]  /*0cc0*/  IMAD R3, R8, R13.reuse, RZ ;  /* 0x0000000d08037224 */ /* 0x080fe400078e02ff */
[----:B------:R-:W-:Y:S02]  /*0cd0*/  IMAD.MOV.U32 R8, RZ, RZ, R16 ;  /* 0x000000ffff087224 */ /* 0x000fe400078e0010 */
[----:B------:R-:W-:Y:S02]  /*0ce0*/  IMAD R3, R21, R4, R3 ;  /* 0x0000000415037224 */ /* 0x000fe400078e0203 */
[----:B------:R-:W-:-:S04]  /*0cf0*/  IMAD.WIDE.U32 R8, R4, R13, R8 ;  /* 0x0000000d04087225 */ /* 0x000fc800078e0008 */
[----:B------:R-:W-:Y:S01]  /*0d00*/  IMAD.MOV.U32 R16, RZ, RZ, R11 ;  /* 0x000000ffff107224 */ /* 0x000fe200078e000b */
[----:B------:R-:W-:-:S07]  /*0d10*/  IADD3 R4, PT, PT, R3, R9, RZ ;  /* 0x0000000903047210 */ /* 0x000fce0007ffe0ff */
.L_x_13:
[----:B------:R-:W-:Y:S05]  /*0d20*/  BSYNC.RECONVERGENT B0 ;  /* 0x0000000000007941 */ /* 0x000fea0003800200 */
.L_x_11:
        /* <DEDUP_REMOVED lines=11> */
[----:B0-----:R-:W-:-:S06]  /*0de0*/  IADD3 R9, PT, PT, R10, 0xffffffe, RZ ;  /* 0x0ffffffe0a097810 */ /* 0x001fcc0007ffe0ff */
[----:B------:R-:W0:Y:S02]  /*0df0*/  F2I.FTZ.U32.TRUNC.NTZ R9, R9 ;  /* 0x0000000900097305 */ /* 0x000e24000021f000 */
[----:B0-----:R-:W-:-:S04]  /*0e00*/  IMAD.MOV R8, RZ, RZ, -R9 ;  /* 0x000000ffff087224 */ /* 0x001fc800078e0a09 */
[----:B------:R-:W-:Y:S02]  /*0e10*/  IMAD R3, R8, R13, RZ ;  /* 0x0000000d08037224 */ /* 0x000fe400078e02ff */
[----:B------:R-:W-:-:S04]  /*0e20*/  IMAD.MOV.U32 R8, RZ, RZ, RZ ;  /* 0x000000ffff087224 */ /* 0x000fc800078e00ff */
[----:B------:R-:W-:-:S04]  /*0e30*/  IMAD.HI.U32 R3, R9, R3, R8 ;  /* 0x0000000309037227 */ /* 0x000fc800078e0008 */
[----:B------:R-:W-:Y:S02]  /*0e40*/  IMAD.MOV.U32 R9, RZ, RZ, RZ ;  /* 0x000000ffff097224 */ /* 0x000fe400078e00ff */
[----:B------:R-:W-:-:S05]  /*0e50*/  IMAD.HI.U32 R3, R3, R16, RZ ;  /* 0x0000001003037227 */ /* 0x000fca00078e00ff */
[----:B------:R-:W-:-:S05]  /*0e60*/  IADD3 R8, PT, PT, -R3, RZ, RZ ;  /* 0x000000ff03087210 */ /* 0x000fca0007ffe1ff */
[----:B------:R-:W-:-:S05]  /*0e70*/  IMAD R8, R13, R8, R16 ;  /* 0x000000080d087224 */ /* 0x000fca00078e0210 */
[----:B------:R-:W-:-:S13]  /*0e80*/  ISETP.GE.U32.AND P0, PT, R8, R13, PT ;  /* 0x0000000d0800720c */ /* 0x000fda0003f06070 */
[----:B------:R-:W-:Y:S02]  /*0e90*/  @P0 IMAD.IADD R8, R8, 0x1, -R13 ;  /* 0x0000000108080824 */ /* 0x000fe400078e0a0d */
[----:B------:R-:W-:-:S03]  /*0ea0*/  @P0 VIADD R3, R3, 0x1 ;  /* 0x0000000103030836 */ /* 0x000fc60000000000 */
[----:B------:R-:W-:-:S13]  /*0eb0*/  ISETP.GE.U32.AND P1, PT, R8, R13, PT ;  /* 0x0000000d0800720c */ /* 0x000fda0003f26070 */
[----:B------:R-:W-:Y:S02]  /*0ec0*/  @P1 IADD3 R3, PT, PT, R3, 0x1, RZ ;  /* 0x0000000103031810 */ /* 0x000fe40007ffe0ff */
[----:B------:R-:W-:-:S05]  /*0ed0*/  @!P2 LOP3.LUT R3, RZ, R13, RZ, 0x33, !PT ;  /* 0x0000000dff03a212 */ /* 0x000fca00078e33ff */
[----:B------:R-:W-:-:S04]  /*0ee0*/  IMAD.MOV R8, RZ, RZ, -R3 ;  /* 0x000000ffff087224 */ /* 0x000fc800078e0a03 */
[----:B------:R-:W-:Y:S01]  /*0ef0*/  IMAD R8, R13, R8, R16 ;  /* 0x000000080d087224 */ /* 0x000fe200078e0210 */
[----:B------:R-:W-:Y:S01]  /*0f00*/  MOV R16, R3 ;  /* 0x0000000300107202 */ /* 0x000fe20000000f00 */
[----:B------:R-:W-:Y:S06]  /*0f10*/  BRA `(.L_x_16) ;  /* 0x00000000003c7947 */ /* 0x000fec0003800000 */
.L_x_15:
[----:B------:R-:W-:Y:S01]  /*0f20*/  IMAD.MOV.U32 R18, RZ, RZ, R16 ;  /* 0x000000ffff127224 */ /* 0x000fe200078e0010 */
[----:B------:R-:W-:Y:S02]  /*0f30*/  MOV R9, R17 ;  /* 0x0000001100097202 */ /* 0x000fe40000000f00 */
[----:B------:R-:W-:-:S07]  /*0f40*/  MOV R8, 0xf60 ;  /* 0x00000f6000087802 */ /* 0x000fce0000000f00 */
[----:B-----5:R-:W-:Y:S05]  /*0f50*/  CALL.REL.NOINC `($__internal_0_$__cuda_sm20_div_s64) ;  /* 0x0000002800c87944 */ /* 0x020fea0003c00000 */
[----:B------:R-:W-:Y:S01]  /*0f60*/  IADD3 R12, P0, PT, RZ, -R11, RZ ;  /* 0x8000000bff0c7210 */ /* 0x000fe20007f1e0ff */
[----:B------:R-:W-:Y:S02]  /*0f70*/  IMAD.U32 R13, RZ, RZ, UR12 ;  /* 0x0000000cff0d7e24 */ /* 0x000fe4000f8e00ff */
[----:B------:R-:W-:Y:S02]  /*0f80*/  IMAD.MOV.U32 R9, RZ, RZ, R17 ;  /* 0x000000ffff097224 */ /* 0x000fe400078e0011 */
[--C-:B------:R-:W-:Y:S02]  /*0f90*/  IMAD.X R8, RZ, RZ, ~R10.reuse, P0 ;  /* 0x000000ffff087224 */ /* 0x100fe400000e0e0a */
[----:B------:R-:W-:Y:S02]  /*0fa0*/  IMAD.MOV.U32 R17, RZ, RZ, R10 ;  /* 0x000000ffff117224 */ /* 0x000fe400078e000a */
[----:B------:R-:W-:Y:S01]  /*0fb0*/  IMAD R3, R8, R13, RZ ;  /* 0x0000000d08037224 */ /* 0x000fe200078e02ff */
[----:B------:R-:W-:-:S02]  /*0fc0*/  MOV R8, R16 ;  /* 0x0000001000087202 */ /* 0x000fc40000000f00 */
[----:B------:R-:W-:Y:S01]  /*0fd0*/  MOV R16, R11 ;  /* 0x0000000b00107202 */ /* 0x000fe20000000f00 */
[----:B------:R-:W-:Y:S02]  /*0fe0*/  IMAD R3, R21, R12, R3 ;  /* 0x0000000c15037224 */ /* 0x000fe400078e0203 */
[----:B------:R-:W-:-:S04]  /*0ff0*/  IMAD.WIDE.U32 R8, R12, R13, R8 ;  /* 0x0000000d0c087225 */ /* 0x000fc800078e0008 */
[----:B------:R-:W-:-:S07]  /*1000*/  IMAD.IADD R9, R3, 0x1, R9 ;  /* 0x0000000103097824 */ /* 0x000fce00078e0209 */
.L_x_16:
[----:B------:R-:W-:Y:S05]  /*1010*/  BSYNC.RECONVERGENT B0 ;  /* 0x0000000000007941 */ /* 0x000fea0003800200 */
.L_x_14:
        /* <DEDUP_REMOVED lines=9> */
[----:B------:R-:W-:-:S06]  /*10b0*/  HFMA2 R17, -RZ, RZ, 0, 0 ;  /* 0x00000000ff117431 */ /* 0x000fcc00000001ff */
[----:B0-----:R-:W0:Y:S02]  /*10c0*/  MUFU.RCP R11, R11 ;  /* 0x0000000b000b7308 */ /* 0x001e240000001000 */
[----:B0-----:R-:W-:-:S06]  /*10d0*/  VIADD R9, R11, 0xffffffe ;  /* 0x0ffffffe0b097836 */ /* 0x001fcc0000000000 */
[----:B------:R-:W0:Y:S02]  /*10e0*/  F2I.FTZ.U32.TRUNC.NTZ R9, R9 ;  /* 0x0000000900097305 */ /* 0x000e24000021f000 */
[----:B0-----:R-:W-:-:S05]  /*10f0*/  IADD3 R8, PT, PT, RZ, -R9, RZ ;  /* 0x80000009ff087210 */ /* 0x001fca0007ffe0ff */
[----:B------:R-:W-:Y:S02]  /*1100*/  IMAD R15, R8, R13, RZ ;  /* 0x0000000d080f7224 */ /* 0x000fe400078e02ff */
[----:B------:R-:W-:-:S04]  /*1110*/  IMAD.MOV.U32 R8, RZ, RZ, RZ ;  /* 0x000000ffff087224 */ /* 0x000fc800078e00ff */
[----:B------:R-:W-:-:S04]  /*1120*/  IMAD.HI.U32 R15, R9, R15, R8 ;  /* 0x0000000f090f7227 */ /* 0x000fc800078e0008 */
[----:B------:R-:W-:Y:S02]  /*1130*/  IMAD.MOV.U32 R9, RZ, RZ, RZ ;  /* 0x000000ffff097224 */ /* 0x000fe400078e00ff */
        /* <DEDUP_REMOVED lines=10> */
[----:B------:R-:W-:Y:S02]  /*11e0*/  IMAD R12, R13, R12, R16 ;  /* 0x0000000c0d0c7224 */ /* 0x000fe400078e0210 */
[----:B------:R-:W-:Y:S01]  /*11f0*/  IMAD.MOV.U32 R16, RZ, RZ, R8 ;  /* 0x000000ffff107224 */ /* 0x000fe200078e0008 */
[----:B------:R-:W-:Y:S06]  /*1200*/  BRA `(.L_x_19) ;  /* 0x0000000000407947 */ /* 0x000fec0003800000 */
.L_x_18:
[----:B------:R-:W-:Y:S01]  /*1210*/  IMAD.MOV.U32 R18, RZ, RZ, R16 ;  /* 0x000000ffff127224 */ /* 0x000fe200078e0010 */
[----:B------:R-:W-:Y:S01]  /*1220*/  MOV R8, 0x1250 ;  /* 0x0000125000087802 */ /* 0x000fe20000000f00 */
[----:B------:R-:W-:-:S07]  /*1230*/  IMAD.MOV.U32 R9, RZ, RZ, R17 ;  /* 0x000000ffff097224 */ /* 0x000fce00078e0011 */
[----:B-----5:R-:W-:Y:S05]  /*1240*/  CALL.REL.NOINC `($__internal_0_$__cuda_sm20_div_s64) ;  /* 0x00000028000c7944 */ /* 0x020fea0003c00000 */
[----:B------:R-:W-:Y:S02]  /*1250*/  IADD3 R12, P0, PT, RZ, -R11, RZ ;  /* 0x8000000bff0c7210 */ /* 0x000fe40007f1e0ff */
[----:B------:R-:W-:Y:S02]  /*1260*/  MOV R13, UR12 ;  /* 0x0000000c000d7c02 */ /* 0x000fe40008000f00 */
[----:B------:R-:W-:Y:S01]  /*1270*/  MOV R9, R17 ;  /* 0x0000001100097202 */ /* 0x000fe20000000f00 */
[--C-:B------:R-:W-:Y:S02]  /*1280*/  IMAD.X R8, RZ, RZ, ~R10.reuse, P0 ;  /* 0x000000ffff087224 */ /* 0x100fe400000e0e0a */
[----:B------:R-:W-:Y:S02]  /*1290*/  IMAD.MOV.U32 R17, RZ, RZ, R10 ;  /* 0x000000ffff117224 */ /* 0x000fe400078e000a */
[----:B------:R-:W-:Y:S02]  /*12a0*/  IMAD R14, R8, R13, RZ ;  /* 0x0000000d080e7224 */ /* 0x000fe400078e02ff */
[----:B------:R-:W-:Y:S01]  /*12b0*/  IMAD.MOV.U32 R8, RZ, RZ, R16 ;  /* 0x000000ffff087224 */ /* 0x000fe200078e0010 */
[----:B------:R-:W-:Y:S01]  /*12c0*/  MOV R16, R11 ;  /* 0x0000000b00107202 */ /* 0x000fe20000000f00 */
[----:B------:R-:W-:-:S02]  /*12d0*/  IMAD R15, R21, R12, R14 ;  /* 0x0000000c150f7224 */ /* 0x000fc400078e020e */
[----:B------:R-:W-:-:S04]  /*12e0*/  IMAD.WIDE.U32 R8, R12, R13, R8 ;  /* 0x0000000d0c087225 */ /* 0x000fc800078e0008 */
[----:B------:R-:W-:Y:S02]  /*12f0*/  IMAD.MOV.U32 R12, RZ, RZ, R8 ;  /* 0x000000ffff0c7224 */ /* 0x000fe400078e0008 */
[----:B------:R-:W-:-:S07]  /*1300*/  IMAD.IADD R9, R15, 0x1, R9 ;  /* 0x000000010f097824 */ /* 0x000fce00078e0209 */
.L_x_19:
[----:B------:R-:W-:Y:S05]  /*1310*/  BSYNC.RECONVERGENT B0 ;  /* 0x0000000000007941 */ /* 0x000fea0003800200 */
.L_x_17:
        /* <DEDUP_REMOVED lines=31> */
.L_x_21:
        /* <DEDUP_REMOVED lines=16> */
.L_x_22:
[----:B------:R-:W-:Y:S05]  /*1610*/  BSYNC.RECONVERGENT B0 ;  /* 0x0000000000007941 */ /* 0x000fea0003800200 */
.L_x_20:
        /* <DEDUP_REMOVED lines=29> */
[----:B------:R-:W-:Y:S01]  /*17f0*/  MOV R16, R8 ;  /* 0x0000000800107202 */ /* 0x000fe20000000f00 */
[----:B------:R-:W-:Y:S06]  /*1800*/  BRA `(.L_x_25) ;  /* 0x0000000000407947 */ /* 0x000fec0003800000 */
.L_x_24:
[----:B------:R-:W-:Y:S01]  /*1810*/  IMAD.MOV.U32 R18, RZ, RZ, R16 ;  /* 0x000000ffff127224 */ /* 0x000fe200078e0010 */
[----:B------:R-:W-:Y:S01]  /*1820*/  MOV R8, 0x1850 ;  /* 0x0000185000087802 */ /* 0x000fe20000000f00 */
[----:B------:R-:W-:-:S07]  /*1830*/  IMAD.MOV.U32 R9, RZ, RZ, R17 ;  /* 0x000000ffff097224 */ /* 0x000fce00078e0011 */
[----:B-----5:R-:W-:Y:S05]  /*1840*/  CALL.REL.NOINC `($__internal_0_$__cuda_sm20_div_s64) ;  /* 0x00000020008c7944 */ /* 0x020fea0003c00000 */
[----:B------:R-:W-:Y:S02]  /*1850*/  IADD3 R12, P0, PT, RZ, -R11, RZ ;  /* 0x8000000bff0c7210 */ /* 0x000fe40007f1e0ff */
[----:B------:R-:W-:Y:S02]  /*1860*/  MOV R13, UR12 ;  /* 0x0000000c000d7c02 */ /* 0x000fe40008000f00 */
[----:B------:R-:W-:Y:S01]  /*1870*/  MOV R9, R17 ;  /* 0x0000001100097202 */ /* 0x000fe20000000f00 */
[----:B------:R-:W-:-:S04]  /*1880*/  IMAD.X R8, RZ, RZ, ~R10, P0 ;  /* 0x000000ffff087224 */ /* 0x000fc800000e0e0a */
[-C--:B------:R-:W-:Y:S02]  /*1890*/  IMAD R14, R8, R13.reuse, RZ ;  /* 0x0000000d080e7224 */ /* 0x080fe400078e02ff */
[----:B------:R-:W-:Y:S02]  /*18a0*/  IMAD.MOV.U32 R8, RZ, RZ, R16 ;  /* 0x000000ffff087224 */ /* 0x000fe400078e0010 */
[----:B------:R-:W-:Y:S02]  /*18b0*/  IMAD R15, R21, R12, R14 ;  /* 0x0000000c150f7224 */ /* 0x000fe400078e020e */
[----:B------:R-:W-:-:S04]  /*18c0*/  IMAD.WIDE.U32 R8, R12, R13, R8 ;  /* 0x0000000d0c087225 */ /* 0x000fc800078e0008 */
[----:B------:R-:W-:Y:S01]  /*18d0*/  IMAD.MOV.U32 R16, RZ, RZ, R11 ;  /* 0x000000ffff107224 */ /* 0x000fe200078e000b */
[----:B------:R-:W-:Y:S01]  /*18e0*/  IADD3 R12, PT, PT, R15, R9, RZ ;  /* 0x000000090f0c7210 */ /* 0x000fe20007ffe0ff */
[----:B------:R-:W-:Y:S02]  /*18f0*/  IMAD.MOV.U32 R11, RZ, RZ, R8 ;  /* 0x000000ffff0b7224 */ /* 0x000fe400078e0008 */
[----:B------:R-:W-:-:S07]  /*1900*/  IMAD.MOV.U32 R9, RZ, RZ, R10 ;  /* 0x000000ffff097224 */ /* 0x000fce00078e000a */
.L_x_25:
[----:B------:R-:W-:Y:S05]  /*1910*/  BSYNC.RECONVERGENT B0 ;  /* 0x0000000000007941 */ /* 0x000fea0003800200 */
.L_x_23:
[----:B------:R-:W-:-:S04]  /*1920*/  IADD3 R10, P0, PT, R11, UR10, RZ ;  /* 0x0000000a0b0a7c10 */ /* 0x000fc8000ff1e0ff */
[----:B------:R-:W-:-:S06]  /*1930*/  IADD3.X R11, PT, PT, R12, UR11, RZ, P0, !PT ;  /* 0x0000000b0c0b7c10 */ /* 0x000fcc00087fe4ff */
[----:B------:R-:W2:Y:S01]  /*1940*/  LDG.E.U8 R11, desc[UR8][R10.64] ;  /* 0x000000080a0b7981 */ /* 0x000ea2000c1e1100 */
[----:B------:R-:W-:Y:S01]  /*1950*/  UIADD3 UR6, UPT, UPT, UR6, 0x8, URZ ;  /* 0x0000000806067890 */ /* 0x000fe2000fffe0ff */
[----:B-----5:R-:W-:Y:S02]  /*1960*/  PRMT R4, R5, 0x3340, R4 ;  /* 0x0000334005047816 */ /* 0x020fe40000000004 */
[----:B------:R-:W-:Y:S01]  /*1970*/  PRMT R7, R7, 0x3340, R6 ;  /* 0x0000334007077816 */ /* 0x000fe20000000006 */
[----:B------:R-:W-:Y:S01]  /*1980*/  UISETP.NE.AND UP0, UPT, UR6, URZ, UPT ;  /* 0x000000ff0600728c */ /* 0x000fe2000bf05270 */
[----:B------:R-:W-:Y:S02]  /*1990*/  PRMT R3, R3, 0x3340, R20 ;  /* 0x0000334003037816 */ /* 0x000fe40000000014 */
[----:B------:R-:W-:Y:S02]  /*19a0*/  PRMT R4, R7, 0x5410, R4 ;  /* 0x0000541007047816 */ /* 0x000fe40000000004 */
[----:B--2---:R-:W-:-:S04]  /*19b0*/  PRMT R22, R22, 0x3340, R11 ;  /* 0x0000334016167816 */ /* 0x004fc8000000000b */
[----:B------:R-:W-:-:S05]  /*19c0*/  PRMT R5, R3, 0x5410, R22 ;  /* 0x0000541003057816 */ /* 0x000fca0000000016 */
[----:B------:R0:W-:Y:S02]  /*19d0*/  STL.64 [R0], R4 ;  /* 0x0000000400007387 */ /* 0x0001e40000100a00 */
[----:B0-----:R-:W-:Y:S01]  /*19e0*/  VIADD R0, R0, 0x8 ;  /* 0x0000000800007836 */ /* 0x001fe20000000000 */
[----:B------:R-:W-:Y:S06]  /*19f0*/  BRA.U UP0, `(.L_x_26) ;  /* 0xffffffe500fc7547 */ /* 0x000fec000b83ffff */
.L_x_1:
[----:B------:R-:W-:-:S09]  /*1a00*/  UISETP.NE.AND UP0, UPT, UR5, URZ, UPT ;  /* 0x000000ff0500728c */ /* 0x000fd2000bf05270 */
[----:B------:R-:W-:Y:S05]  /*1a10*/  BRA.U !UP0, `(.L_x_0) ;  /* 0x0000001508487547 */ /* 0x000fea000b800000 */
[----:B------:R-:W0:Y:S01]  /*1a20*/  LDCU UR4, c[0x0][0x398] ;  /* 0x00007300ff0477ac */ /* 0x000e220008000800 */
[----:B------:R-:W-:Y:S02]  /*1a30*/  UISETP.GE.U32.AND UP0, UPT, UR5, 0x4, UPT ;  /* 0x000000040500788c */ /* 0x000fe4000bf06070 */
[----:B0-----:R-:W-:-:S07]  /*1a40*/  ULOP3.LUT UR4, UR4, 0x3, URZ, 0xc0, !UPT ;  /* 0x0000000304047892 */ /* 0x001fce000f8ec0ff */
[----:B------:R-:W-:Y:S05]  /*1a50*/  BRA.U !UP0, `(.L_x_27) ;  /* 0x0000000d080c7547 */ /* 0x000fea000b800000 */
[----:B------:R-:W-:Y:S01]  /*1a60*/  LOP3.LUT R0, R9, R21, RZ, 0xfc, !PT ;  /* 0x0000001509007212 */ /* 0x000fe200078efcff */
[----:B------:R-:W-:Y:S03]  /*1a70*/  BSSY.RECONVERGENT B0, `(.L_x_28) ;  /* 0x0000029000007945 */ /* 0x000fe60003800200 */
[----:B------:R-:W-:-:S13]  /*1a80*/  ISETP.NE.U32.AND P0, PT, R0, RZ, PT ;  /* 0x000000ff0000720c */ /* 0x000fda0003f05070 */
[----:B------:R-:W-:Y:S05]  /*1a90*/  @P0 BRA `(.L_x_29) ;  /* 0x00000000005c0947 */ /* 0x000fea0003800000 */
[----:B------:R-:W0:Y:S01]  /*1aa0*/  I2F.U32.RP R3, R13 ;  /* 0x0000000d00037306 */ /* 0x000e220000209000 */
[----:B------:R-:W-:Y:S01]  /*1ab0*/  IMAD.MOV.U32 R4, RZ, RZ, RZ ;  /* 0x000000ffff047224 */ /* 0x000fe200078e00ff */
[----:B------:R-:W-:-:S06]  /*1ac0*/  ISETP.NE.U32.AND P2, PT, R13, RZ, PT ;  /* 0x000000ff0d00720c */ /* 0x000fcc0003f45070 */
[----:B0-----:R-:W0:Y:S02]  /*1ad0*/  MUFU.RCP R3, R3 ;  /* 0x0000000300037308 */ /* 0x001e240000001000 */
[----:B0-----:R-:W-:-:S06]  /*1ae0*/  IADD3 R5, PT, PT, R3, 0xffffffe, RZ ;  /* 0x0ffffffe03057810 */ /* 0x001fcc0007ffe0ff */
[----:B------:R-:W0:Y:S02]  /*1af0*/  F2I.FTZ.U32.TRUNC.NTZ R5, R5 ;  /* 0x0000000500057305 */ /* 0x000e24000021f000 */
[----:B0-----:R-:W-:-:S04]  /*1b00*/  IMAD.MOV R0, RZ, RZ, -R5 ;  /* 0x000000ffff007224 */ /* 0x001fc800078e0a05 */
[----:B------:R-:W-:-:S04]  /*1b10*/  IMAD R7, R0, R13, RZ ;  /* 0x0000000d00077224 */ /* 0x000fc800078e02ff */
[----:B------:R-:W-:-:S04]  /*1b20*/  IMAD.HI.U32 R7, R5, R7, R4 ;  /* 0x0000000705077227 */ /* 0x000fc800078e0004 */
[----:B------:R-:W-:Y:S02]  /*1b30*/  HFMA2 R5, -RZ, RZ, 0, 0 ;  /* 0x00000000ff057431 */ /* 0x000fe400000001ff */
[----:B------:R-:W-:-:S05]  /*1b40*/  IMAD.HI.U32 R4, R7, R16, RZ ;  /* 0x0000001007047227 */ /* 0x000fca00078e00ff */
[----:B------:R-:W-:-:S05]  /*1b50*/  IADD3 R0, PT, PT, -R4, RZ, RZ ;  /* 0x000000ff04007210 */ /* 0x000fca0007ffe1ff */
[----:B------:R-:W-:-:S05]  /*1b60*/  IMAD R0, R13, R0, R16 ;  /* 0x000000000d007224 */ /* 0x000fca00078e0210 */
[----:B------:R-:W-:-:S13]  /*1b70*/  ISETP.GE.U32.AND P0, PT, R0, R13, PT ;  /* 0x0000000d0000720c */ /* 0x000fda0003f06070 */
[----:B------:R-:W-:Y:S02]  /*1b80*/  @P0 IMAD.IADD R0, R0, 0x1, -R13 ;  /* 0x0000000100000824 */ /* 0x000fe400078e0a0d */
[----:B------:R-:W-:-:S03]  /*1b90*/  @P0 VIADD R4, R4, 0x1 ;  /* 0x0000000104040836 */ /* 0x000fc60000000000 */
[----:B------:R-:W-:Y:S01]  /*1ba0*/  ISETP.GE.U32.AND P1, PT, R0, R13, PT ;  /* 0x0000000d0000720c */ /* 0x000fe20003f26070 */
[----:B------:R-:W-:-:S12]  /*1bb0*/  IMAD.MOV.U32 R0, RZ, RZ, RZ ;  /* 0x000000ffff007224 */ /* 0x000fd800078e00ff */
[----:B------:R-:W-:Y:S02]  /*1bc0*/  @P1 IADD3 R4, PT, PT, R4, 0x1, RZ ;  /* 0x0000000104041810 */ /* 0x000fe40007ffe0ff */
[----:B------:R-:W-:-:S05]  /*1bd0*/  @!P2 LOP3.LUT R4, RZ, R13, RZ, 0x33, !PT ;  /* 0x0000000dff04a212 */ /* 0x000fca00078e33ff */
[----:B------:R-:W-:-:S04]  /*1be0*/  IMAD.MOV R6, RZ, RZ, -R4 ;  /* 0x000000ffff067224 */ /* 0x000fc800078e0a04 */
[----:B------:R-:W-:Y:S01]  /*1bf0*/  IMAD R6, R13, R6, R16 ;  /* 0x000000060d067224 */ /* 0x000fe200078e0210 */
[----:B------:R-:W-:Y:S06]  /*1c00*/  BRA `(.L_x_30) ;  /* 0x00000000003c7947 */ /* 0x000fec0003800000 */
.L_x_29:
[----:B------:R-:W-:Y:S01]  /*1c10*/  IMAD.MOV.U32 R18, RZ, RZ, R16 ;  /* 0x000000ffff127224 */ /* 0x000fe200078e0010 */
[----:B------:R-:W-:-:S07]  /*1c20*/  MOV R8, 0x1c40 ;  /* 0x00001c4000087802 */ /* 0x000fce0000000f00 */
[----:B------:R-:W-:Y:S05]  /*1c30*/  CALL.REL.NOINC `($__internal_0_$__cuda_sm20_div_s64) ;  /* 0x0000001c00907944 */ /* 0x000fea0003c00000 */
[----:B------:R-:W0:Y:S01]  /*1c40*/  LDCU UR5, c[0x0][0x388] ;  /* 0x00007100ff0577ac */ /* 0x000e220008000800 */
[----:B------:R-:W-:Y:S01]  /*1c50*/  IADD3 R0, P0, PT, RZ, -R11, RZ ;  /* 0x8000000bff007210 */ /* 0x000fe20007f1e0ff */
[----:B------:R-:W-:-:S03]  /*1c60*/  IMAD.MOV.U32 R8, RZ, RZ, R16 ;  /* 0x000000ffff087224 */ /* 0x000fc600078e0010 */
[----:B------:R-:W-:Y:S01]  /*1c70*/  IADD3.X R4, PT, PT, RZ, ~R10, RZ, P0, !PT ;  /* 0x8000000aff047210 */ /* 0x000fe200007fe4ff */
[----:B0-----:R-:W-:-:S04]  /*1c80*/  IMAD.U32 R13, RZ, RZ, UR5 ;  /* 0x00000005ff0d7e24 */ /* 0x001fc8000f8e00ff */
[-C--:B------:R-:W-:Y:S02]  /*1c90*/  IMAD R3, R4, R13.reuse, RZ ;  /* 0x0000000d04037224 */ /* 0x080fe400078e02ff */
[----:B------:R-:W-:-:S04]  /*1ca0*/  IMAD.WIDE.U32 R4, R0, R13, R8 ;  /* 0x0000000d00047225 */ /* 0x000fc800078e0008 */
[----:B------:R-:W-:Y:S02]  /*1cb0*/  IMAD R3, R21, R0, R3 ;  /* 0x0000000015037224 */ /* 0x000fe400078e0203 */
[----:B------:R-:W-:Y:S02]  /*1cc0*/  IMAD.MOV.U32 R6, RZ, RZ, R4 ;  /* 0x000000ffff067224 */ /* 0x000fe400078e0004 */
[----:B------:R-:W-:Y:S01]  /*1cd0*/  IMAD.MOV.U32 R4, RZ, RZ, R11 ;  /* 0x000000ffff047224 */ /* 0x000fe200078e000b */
[----:B------:R-:W-:Y:S01]  /*1ce0*/  IADD3 R0, PT, PT, R3, R5, RZ ;  /* 0x0000000503007210 */ /* 0x000fe20007ffe0ff */
[----:B------:R-:W-:-:S07]  /*1cf0*/  IMAD.MOV.U32 R5, RZ, RZ, R10 ;  /* 0x000000ffff057224 */ /* 0x000fce00078e000a */
.L_x_30:
[----:B------:R-:W-:Y:S05]  /*1d00*/  BSYNC.RECONVERGENT B0 ;  /* 0x0000000000007941 */ /* 0x000fea0003800200 */
.L_x_28:
[----:B------:R-:W0:Y:S02]  /*1d10*/  LDCU.64 UR10, c[0x0][0x380] ;  /* 0x00007000ff0a77ac */ /* 0x000e240008000a00 */
[----:B0-----:R-:W-:-:S04]  /*1d20*/  IADD3 R6, P0, PT, R6, UR10, RZ ;  /* 0x0000000a06067c10 */ /* 0x001fc8000ff1e0ff */
[----:B------:R-:W-:-:S06]  /*1d30*/  IADD3.X R7, PT, PT, R0, UR11, RZ, P0, !PT ;  /* 0x0000000b00077c10 */ /* 0x000fcc00087fe4ff */
[----:B------:R-:W2:Y:S01]  /*1d40*/  LDG.E.U8 R7, desc[UR8][R6.64] ;  /* 0x0000000806077981 */ /* 0x000ea2000c1e1100 */
[----:B------:R-:W-:Y:S01]  /*1d50*/  IADD3 R0, PT, PT, R1, R2, RZ ;  /* 0x0000000201007210 */ /* 0x000fe20007ffe0ff */
[----:B------:R-:W-:Y:S01]  /*1d60*/  BSSY.RECONVERGENT B0, `(.L_x_31) ;  /* 0x000002c000007945 */ /* 0x000fe20003800200 */
[----:B------:R-:W-:-:S04]  /*1d70*/  LOP3.LUT R3, R5, R21, RZ, 0xfc, !PT ;  /* 0x0000001505037212 */ /* 0x000fc800078efcff */
[----:B------:R-:W-:Y:S01]  /*1d80*/  ISETP.NE.U32.AND P0, PT, R3, RZ, PT ;  /* 0x000000ff0300720c */ /* 0x000fe20003f05070 */
[----:B--2---:R0:W-:-:S12]  /*1d90*/  STL.U8 [R0], R7 ;  /* 0x0000000700007387 */ /* 0x0041d80000100000 */
[----:B------:R-:W-:Y:S05]  /*1da0*/  @P0 BRA `(.L_x_32) ;  /* 0x0000000000600947 */ /* 0x000fea0003800000 */
[----:B------:R-:W1:Y:S01]  /*1db0*/  I2F.U32.RP R5, R13 ;  /* 0x0000000d00057306 */ /* 0x000e620000209000 */
[----:B------:R-:W-:-:S07]  /*1dc0*/  ISETP.NE.U32.AND P2, PT, R13, RZ, PT ;  /* 0x000000ff0d00720c */ /* 0x000fce0003f45070 */
[----:B-1----:R-:W0:Y:S02]  /*1dd0*/  MUFU.RCP R5, R5 ;  /* 0x0000000500057308 */ /* 0x002e240000001000 */
[----:B0-----:R-:W-:Y:S02]  /*1de0*/  VIADD R7, R5, 0xffffffe ;  /* 0x0ffffffe05077836 */ /* 0x001fe40000000000 */
[----:B------:R-:W-:-:S04]  /*1df0*/  IMAD.MOV.U32 R5, RZ, RZ, RZ ;  /* 0x000000ffff057224 */ /* 0x000fc800078e00ff */
[----:B------:R-:W0:Y:S02]  /*1e00*/  F2I.FTZ.U32.TRUNC.NTZ R7, R7 ;  /* 0x0000000700077305 */ /* 0x000e24000021f000 */
[----:B0-----:R-:W-:-:S04]  /*1e10*/  IMAD.MOV R6, RZ, RZ, -R7 ;  /* 0x000000ffff067224 */ /* 0x001fc800078e0a07 */
[----:B------:R-:W-:Y:S01]  /*1e20*/  IMAD R3, R6, R13, RZ ;  /* 0x0000000d06037224 */ /* 0x000fe200078e02ff */
[----:B------:R-:W-:-:S05]  /*1e30*/  MOV R6, RZ ;  /* 0x000000ff00067202 */ /* 0x000fca0000000f00 */
[----:B------:R-:W-:-:S04]  /*1e40*/  IMAD.HI.U32 R3, R7, R3, R6 ;  /* 0x0000000307037227 */ /* 0x000fc800078e0006 */
[----:B------:R-:W-:Y:S02]  /*1e50*/  HFMA2 R7, -RZ, RZ, 0, 0 ;  /* 0x00000000ff077431 */ /* 0x000fe400000001ff */
[----:B------:R-:W-:-:S04]  /*1e60*/  IMAD.HI.U32 R3, R3, R4, RZ ;  /* 0x0000000403037227 */ /* 0x000fc800078e00ff */
[----:B------:R-:W-:-:S04]  /*1e70*/  IMAD.MOV R6, RZ, RZ, -R3 ;  /* 0x000000ffff067224 */ /* 0x000fc800078e0a03 */
        /* <DEDUP_REMOVED lines=8> */
[----:B------:R-:W-:Y:S02]  /*1f00*/  IMAD R6, R13, R6, R4 ;  /* 0x000000060d067224 */ /* 0x000fe400078e0204 */
[----:B------:R-:W-:Y:S01]  /*1f10*/  IMAD.MOV.U32 R4, RZ, RZ, R3 ;  /* 0x000000ffff047224 */ /* 0x000fe200078e0003 */
[----:B------:R-:W-:Y:S06]  /*1f20*/  BRA `(.L_x_33) ;  /* 0x00000000003c7947 */ /* 0x000fec0003800000 */
.L_x_32:
[----:B------:R-:W-:Y:S01]  /*1f30*/  MOV R18, R4 ;  /* 0x0000000400127202 */ /* 0x000fe20000000f00 */
[----:B------:R-:W-:Y:S01]  /*1f40*/  IMAD.MOV.U32 R9, RZ, RZ, R5 ;  /* 0x000000ffff097224 */ /* 0x000fe200078e0005 */
[----:B------:R-:W-:-:S07]  /*1f50*/  MOV R8, 0x1f70 ;  /* 0x00001f7000087802 */ /* 0x000fce0000000f00 */
[----:B0-----:R-:W-:Y:S05]  /*1f60*/  CALL.REL.NOINC `($__internal_0_$__cuda_sm20_div_s64) ;  /* 0x0000001800c47944 */ /* 0x001fea0003c00000 */
[----:B------:R-:W0:Y:S01]  /*1f70*/  LDCU UR5, c[0x0][0x388] ;  /* 0x00007100ff0577ac */ /* 0x000e220008000800 */
[----:B------:R-:W-:-:S04]  /*1f80*/  IADD3 R6, P0, PT, RZ, -R11, RZ ;  /* 0x8000000bff067210 */ /* 0x000fc80007f1e0ff */
[----:B------:R-:W-:Y:S01]  /*1f90*/  IADD3.X R8, PT, PT, RZ, ~R10, RZ, P0, !PT ;  /* 0x8000000aff087210 */ /* 0x000fe200007fe4ff */
[----:B0-----:R-:W-:-:S04]  /*1fa0*/  IMAD.U32 R13, RZ, RZ, UR5 ;  /* 0x00000005ff0d7e24 */ /* 0x001fc8000f8e00ff */
[-C--:B------:R-:W-:Y:S02]  /*1fb0*/  IMAD R8, R8, R13.reuse, RZ ;  /* 0x0000000d08087224 */ /* 0x080fe400078e02ff */
[----:B------:R-:W-:-:S04]  /*1fc0*/  IMAD.WIDE.U32 R4, R6, R13, R4 ;  /* 0x0000000d06047225 */ /* 0x000fc800078e0004 */
[----:B------:R-:W-:Y:S02]  /*1fd0*/  IMAD R7, R21, R6, R8 ;  /* 0x0000000615077224 */ /* 0x000fe400078e0208 */
[----:B------:R-:W-:Y:S01]  /*1fe0*/  IMAD.MOV.U32 R6, RZ, RZ, R4 ;  /* 0x000000ffff067224 */ /* 0x000fe200078e0004 */
[----:B------:R-:W-:Y:S01]  /*1ff0*/  MOV R4, R11 ;  /* 0x0000000b00047202 */ /* 0x000fe20000000f00 */
[----:B------:R-:W-:Y:S02]  /*2000*/  IMAD.IADD R7, R7, 0x1, R5 ;  /* 0x0000000107077824 */ /* 0x000fe400078e0205 */
[----:B------:R-:W-:-:S07]  /*2010*/  IMAD.MOV.U32 R5, RZ, RZ, R10 ;  /* 0x000000ffff057224 */ /* 0x000fce00078e000a */
.L_x_33:
[----:B------:R-:W-:Y:S05]  /*2020*/  BSYNC.RECONVERGENT B0 ;  /* 0x0000000000007941 */ /* 0x000fea0003800200 */
.L_x_31:
[----:B------:R-:W0:Y:S02]  /*2030*/  LDCU.64 UR10, c[0x0][0x380] ;  /* 0x00007000ff0a77ac */ /* 0x000e240008000a00 */
[----:B0-----:R-:W-:-:S04]  /*2040*/  IADD3 R6, P0, PT, R6, UR10, RZ ;  /* 0x0000000a06067c10 */ /* 0x001fc8000ff1e0ff */
[----:B------:R-:W-:-:S06]  /*2050*/  IADD3.X R7, PT, PT, R7, UR11, RZ, P0, !PT ;  /* 0x0000000b07077c10 */ /* 0x000fcc00087fe4ff */
[----:B------:R-:W2:Y:S01]  /*2060*/  LDG.E.U8 R7, desc[UR8][R6.64] ;  /* 0x0000000806077981 */ /* 0x000ea2000c1e1100 */
[----:B------:R-:W-:Y:S01]  /*2070*/  LOP3.LUT R3, R5, R21, RZ, 0xfc, !PT ;  /* 0x0000001505037212 */ /* 0x000fe200078efcff */
[----:B------:R-:W-:Y:S03]  /*2080*/  BSSY.RECONVERGENT B0, `(.L_x_34) ;  /* 0x000002b000007945 */ /* 0x000fe60003800200 */
[----:B------:R-:W-:Y:S01]  /*2090*/  ISETP.NE.U32.AND P0, PT, R3, RZ, PT ;  /* 0x000000ff0300720c */ /* 0x000fe20003f05070 */
[----:B--2---:R0:W-:-:S12]  /*20a0*/  STL.U8 [R0+0x1], R7 ;  /* 0x0000010700007387 */ /* 0x0041d80000100000 */
[----:B------:R-:W-:Y:S05]  /*20b0*/  @P0 BRA `(.L_x_35) ;  /* 0x0000000000600947 */ /* 0x000fea0003800000 */
[----:B------:R-:W1:Y:S01]  /*20c0*/  I2F.U32.RP R5, R13 ;  /* 0x0000000d00057306 */ /* 0x000e620000209000 */
[----:B------:R-:W-:-:S07]  /*20d0*/  ISETP.NE.U32.AND P2, PT, R13, RZ, PT ;  /* 0x000000ff0d00720c */ /* 0x000fce0003f45070 */
[----:B-1----:R-:W0:Y:S02]  /*20e0*/  MUFU.RCP R5, R5 ;  /* 0x0000000500057308 */ /* 0x002e240000001000 */
[----:B0-----:R-:W-:Y:S02]  /*20f0*/  VIADD R7, R5, 0xffffffe ;  /* 0x0ffffffe05077836 */ /* 0x001fe40000000000 */
[----:B------:R-:W-:-:S04]  /*2100*/  HFMA2 R5, -RZ, RZ, 0, 0 ;  /* 0x00000000ff057431 */ /* 0x000fc800000001ff */
        /* <DEDUP_REMOVED lines=19> */
.L_x_35:
[----:B------:R-:W-:Y:S01]  /*2240*/  IMAD.MOV.U32 R18, RZ, RZ, R4 ;  /* 0x000000ffff127224 */ /* 0x000fe200078e0004 */
[----:B------:R-:W-:Y:S01]  /*2250*/  MOV R8, 0x2280 ;  /* 0x0000228000087802 */ /* 0x000fe20000000f00 */
[----:B------:R-:W-:-:S07]  /*2260*/  IMAD.MOV.U32 R9, RZ, RZ, R5 ;  /* 0x000000ffff097224 */ /* 0x000fce00078e0005 */
[----:B0-----:R-:W-:Y:S05]  /*2270*/  CALL.REL.NOINC `($__internal_0_$__cuda_sm20_div_s64) ;  /* 0x0000001800007944 */ /* 0x001fea0003c00000 */
[----:B------:R-:W0:Y:S01]  /*2280*/  LDCU UR5, c[0x0][0x388] ;  /* 0x00007100ff0577ac */ /* 0x000e220008000800 */
[----:B------:R-:W-:-:S05]  /*2290*/  IADD3 R6, P0, PT, RZ, -R11, RZ ;  /* 0x8000000bff067210 */ /* 0x000fca0007f1e0ff */
[----:B------:R-:W-:Y:S01]  /*22a0*/  IMAD.X R8, RZ, RZ, ~R10, P0 ;  /* 0x000000ffff087224 */ /* 0x000fe200000e0e0a */
[----:B0-----:R-:W-:-:S05]  /*22b0*/  MOV R13, UR5 ;  /* 0x00000005000d7c02 */ /* 0x001fca0008000f00 */
[-C--:B------:R-:W-:Y:S02]  /*22c0*/  IMAD R8, R8, R13.reuse, RZ ;  /* 0x0000000d08087224 */ /* 0x080fe400078e02ff */
[----:B------:R-:W-:-:S04]  /*22d0*/  IMAD.WIDE.U32 R4, R6, R13, R4 ;  /* 0x0000000d06047225 */ /* 0x000fc800078e0004 */
[----:B------:R-:W-:Y:S02]  /*22e0*/  IMAD R7, R21, R6, R8 ;  /* 0x0000000615077224 */ /* 0x000fe400078e0208 */
[----:B------:R-:W-:Y:S02]  /*22f0*/  IMAD.MOV.U32 R6, RZ, RZ, R4 ;  /* 0x000000ffff067224 */ /* 0x000fe400078e0004 */
[----:B------:R-:W-:Y:S01]  /*2300*/  IMAD.MOV.U32 R4, RZ, RZ, R11 ;  /* 0x000000ffff047224 */ /* 0x000fe200078e000b */
[----:B------:R-:W-:Y:S01]  /*2310*/  IADD3 R7, PT, PT, R7, R5, RZ ;  /* 0x0000000507077210 */ /* 0x000fe20007ffe0ff */
[----:B------:R-:W-:-:S07]  /*2320*/  IMAD.MOV.U32 R5, RZ, RZ, R10 ;  /* 0x000000ffff057224 */ /* 0x000fce00078e000a */
.L_x_36:
[----:B------:R-:W-:Y:S05]  /*2330*/  BSYNC.RECONVERGENT B0 ;  /* 0x0000000000007941 */ /* 0x000fea0003800200 */
.L_x_34:
        /* <DEDUP_REMOVED lines=10> */
[----:B------:R-:W-:Y:S01]  /*23e0*/  ISETP.NE.U32.AND P2, PT, R13, RZ, PT ;  /* 0x000000ff0d00720c */ /* 0x000fe20003f45070 */
[----:B------:R-:W-:-:S06]  /*23f0*/  IMAD.MOV.U32 R9, RZ, RZ, RZ ;  /* 0x000000ffff097224 */ /* 0x000fcc00078e00ff */
[----:B-1----:R-:W0:Y:S02]  /*2400*/  MUFU.RCP R3, R3 ;  /* 0x0000000300037308 */ /* 0x002e240000001000 */
[----:B0-----:R-:W-:Y:S02]  /*2410*/  IADD3 R7, PT, PT, R3, 0xffffffe, RZ ;  /* 0x0ffffffe03077810 */ /* 0x001fe40007ffe0ff */
[----:B------:R-:W-:-:S04]  /*2420*/  MOV R3, RZ ;  /* 0x000000ff00037202 */ /* 0x000fc80000000f00 */
[----:B------:R-:W0:Y:S02]  /*2430*/  F2I.FTZ.U32.TRUNC.NTZ R7, R7 ;  /* 0x0000000700077305 */ /* 0x000e24000021f000 */
[----:B0-----:R-:W-:-:S04]  /*2440*/  IMAD.MOV R6, RZ, RZ, -R7 ;  /* 0x000000ffff067224 */ /* 0x001fc800078e0a07 */
[----:B------:R-:W-:Y:S02]  /*2450*/  IMAD R5, R6, R13, RZ ;  /* 0x0000000d06057224 */ /* 0x000fe400078e02ff */
[----:B------:R-:W-:-:S04]  /*2460*/  IMAD.MOV.U32 R6, RZ, RZ, RZ ;  /* 0x000000ffff067224 */ /* 0x000fc800078e00ff */
[----:B------:R-:W-:-:S06]  /*2470*/  IMAD.HI.U32 R5, R7, R5, R6 ;  /* 0x0000000507057227 */ /* 0x000fcc00078e0006 */
        /* <DEDUP_REMOVED lines=11> */
[----:B------:R-:W-:Y:S06]  /*2530*/  BRA `(.L_x_39) ;  /* 0x0000000000387947 */ /* 0x000fec0003800000 */
.L_x_38:
[----:B------:R-:W-:Y:S01]  /*2540*/  IMAD.MOV.U32 R18, RZ, RZ, R4 ;  /* 0x000000ffff127224 */ /* 0x000fe200078e0004 */
[----:B------:R-:W-:Y:S01]  /*2550*/  MOV R8, 0x2580 ;  /* 0x0000258000087802 */ /* 0x000fe20000000f00 */
[----:B------:R-:W-:-:S07]  /*2560*/  IMAD.MOV.U32 R9, RZ, RZ, R5 ;  /* 0x000000ffff097224 */ /* 0x000fce00078e0005 */
[----:B0-----:R-:W-:Y:S05]  /*2570*/  CALL.REL.NOINC `($__internal_0_$__cuda_sm20_div_s64) ;  /* 0x0000001400407944 */ /* 0x001fea0003c00000 */
[----:B------:R-:W0:Y:S01]  /*2580*/  LDCU UR5, c[0x0][0x388] ;  /* 0x00007100ff0577ac */ /* 0x000e220008000800 */
[----:B------:R-:W-:Y:S01]  /*2590*/  IADD3 R6, P0, PT, RZ, -R11, RZ ;  /* 0x8000000bff067210 */ /* 0x000fe20007f1e0ff */
[----:B------:R-:W-:Y:S02]  /*25a0*/  IMAD.MOV.U32 R16, RZ, RZ, R11 ;  /* 0x000000ffff107224 */ /* 0x000fe400078e000b */
[--C-:B------:R-:W-:Y:S02]  /*25b0*/  IMAD.MOV.U32 R9, RZ, RZ, R10.reuse ;  /* 0x000000ffff097224 */ /* 0x100fe400078e000a */
[----:B------:R-:W-:Y:S01]  /*25c0*/  IMAD.X R8, RZ, RZ, ~R10, P0 ;  /* 0x000000ffff087224 */ /* 0x000fe200000e0e0a */
[----:B0-----:R-:W-:-:S05]  /*25d0*/  MOV R13, UR5 ;  /* 0x00000005000d7c02 */ /* 0x001fca0008000f00 */
[-C--:B------:R-:W-:Y:S02]  /*25e0*/  IMAD R8, R8, R13.reuse, RZ ;  /* 0x0000000d08087224 */ /* 0x080fe400078e02ff */
[----:B------:R-:W-:-:S04]  /*25f0*/  IMAD.WIDE.U32 R4, R6, R13, R4 ;  /* 0x0000000d06047225 */ /* 0x000fc800078e0004 */
[----:B------:R-:W-:-:S05]  /*2600*/  IMAD R3, R21, R6, R8 ;  /* 0x0000000615037224 */ /* 0x000fca00078e0208 */
[----:B------:R-:W-:-:S07]  /*2610*/  IADD3 R3, PT, PT, R3, R5, RZ ;  /* 0x0000000503037210 */ /* 0x000fce0007ffe0ff */
.L_x_39:
[----:B------:R-:W-:Y:S05]  /*2620*/  BSYNC.RECONVERGENT B0 ;  /* 0x0000000000007941 */ /* 0x000fea0003800200 */
.L_x_37:
[----:B------:R-:W0:Y:S02]  /*2630*/  LDCU.64 UR10, c[0x0][0x380] ;  /* 0x00007000ff0a77ac */ /* 0x000e240008000a00 */
[----:B0-----:R-:W-:-:S04]  /*2640*/  IADD3 R4, P0, PT, R4, UR10, RZ ;  /* 0x0000000a04047c10 */ /* 0x001fc8000ff1e0ff */
[----:B------:R-:W-:-:S06]  /*2650*/  IADD3.X R5, PT, PT, R3, UR11, RZ, P0, !PT ;  /* 0x0000000b03057c10 */ /* 0x000fcc00087fe4ff */
[----:B------:R-:W2:Y:S01]  /*2660*/  LDG.E.U8 R5, desc[UR8][R4.64] ;  /* 0x0000000804057981 */ /* 0x000ea2000c1e1100 */
[----:B------:R-:W-:-:S03]  /*2670*/  VIADD R2, R2, 0x4 ;  /* 0x0000000402027836 */ /* 0x000fc60000000000 */
[----:B--2---:R0:W-:Y:S04]  /*2680*/  STL.U8 [R0+0x3], R5 ;  /* 0x0000030500007387 */ /* 0x0041e80000100000 */
.L_x_27:
[----:B------:R-:W-:-:S09]  /*2690*/  UISETP.NE.AND UP0, UPT, UR4, URZ, UPT ;  /* 0x000000ff0400728c */ /* 0x000fd2000bf05270 */
[----:B------:R-:W-:Y:S05]  /*26a0*/  BRA.U !UP0, `(.L_x_0) ;  /* 0x0000000908247547 */ /* 0x000fea000b800000 */
[----:B------:R-:W-:-:S09]  /*26b0*/  UISETP.NE.AND UP0, UPT, UR4, 0x1, UPT ;  /* 0x000000010400788c */ /* 0x000fd2000bf05270 */
[----:B------:R-:W-:Y:S05]  /*26c0*/  BRA.U !UP0, `(.L_x_40) ;  /* 0x0000000508847547 */ /* 0x000fea000b800000 */
[----:B0-----:R-:W-:Y:S01]  /*26d0*/  LOP3.LUT R0, R9, R21, RZ, 0xfc, !PT ;  /* 0x0000001509007212 */ /* 0x001fe200078efcff */
[----:B------:R-:W-:Y:S03]  /*26e0*/  BSSY.RECONVERGENT B0, `(.L_x_41) ;  /* 0x0000029000007945 */ /* 0x000fe60003800200 */
[----:B------:R-:W-:-:S13]  /*26f0*/  ISETP.NE.U32.AND P0, PT, R0, RZ, PT ;  /* 0x000000ff0000720c */ /* 0x000fda0003f05070 */
[----:B------:R-:W-:Y:S05]  /*2700*/  @P0 BRA `(.L_x_42) ;  /* 0x0000000000600947 */ /* 0x000fea0003800000 */
[----:B------:R-:W0:Y:S01]  /*2710*/  I2F.U32.RP R0, R13 ;  /* 0x0000000d00007306 */ /* 0x000e220000209000 */
[----:B------:R-:W-:-:S07]  /*2720*/  ISETP.NE.U32.AND P2, PT, R13, RZ, PT ;  /* 0x000000ff0d00720c */ /* 0x000fce0003f45070 */
[----:B0-----:R-:W0:Y:S02]  /*2730*/  MUFU.RCP R0, R0 ;  /* 0x0000000000007308 */ /* 0x001e240000001000 */
[----:B0-----:R-:W-:Y:S01]  /*2740*/  IADD3 R4, PT, PT, R0, 0xffffffe, RZ ;  /* 0x0ffffffe00047810 */ /* 0x001fe20007ffe0ff */
[----:B------:R-:W-:-:S05]  /*2750*/  IMAD.MOV.U32 R0, RZ, RZ, RZ ;  /* 0x000000ffff007224 */ /* 0x000fca00078e00ff */
[----:B------:R0:W1:Y:S02]  /*2760*/  F2I.FTZ.U32.TRUNC.NTZ R5, R4 ;  /* 0x0000000400057305 */ /* 0x000064000021f000 */
[----:B0-----:R-:W-:Y:S02]  /*2770*/  IMAD.MOV.U32 R4, RZ, RZ, RZ ;  /* 0x000000ffff047224 */ /* 0x001fe400078e00ff */
[----:B-1----:R-:W-:-:S04]  /*2780*/  IMAD.MOV R6, RZ, RZ, -R5 ;  /* 0x000000ffff067224 */ /* 0x002fc800078e0a05 */
[----:B------:R-:W-:-:S04]  /*2790*/  IMAD R3, R6, R13, RZ ;  /* 0x0000000d06037224 */ /* 0x000fc800078e02ff */
[----:B------:R-:W-:-:S06]  /*27a0*/  IMAD.HI.U32 R3, R5, R3, R4 ;  /* 0x0000000305037227 */ /* 0x000fcc00078e0004 */
[----:B------:R-:W-:-:S05]  /*27b0*/  IMAD.HI.U32 R3, R3, R16, RZ ;  /* 0x0000001003037227 */ /* 0x000fca00078e00ff */
[----:B------:R-:W-:-:S05]  /*27c0*/  IADD3 R5, PT, PT, -R3, RZ, RZ ;  /* 0x000000ff03057210 */ /* 0x000fca0007ffe1ff */
[----:B------:R-:W-:Y:S02]  /*27d0*/  IMAD R6, R13, R5, R16 ;  /* 0x000000050d067224 */ /* 0x000fe400078e0210 */
[----:B------:R-:W-:-:S03]  /*27e0*/  IMAD.MOV.U32 R5, RZ, RZ, RZ ;  /* 0x000000ffff057224 */ /* 0x000fc600078e00ff */
[----:B------:R-:W-:-:S13]  /*27f0*/  ISETP.GE.U32.AND P0, PT, R6, R13, PT ;  /* 0x0000000d0600720c */ /* 0x000fda0003f06070 */
[----:B------:R-:W-:Y:S02]  /*2800*/  @P0 IMAD.IADD R6, R6, 0x1, -R13 ;  /* 0x0000000106060824 */ /* 0x000fe400078e0a0d */
[----:B------:R-:W-:-:S03]  /*2810*/  @P0 VIADD R3, R3, 0x1 ;  /* 0x0000000103030836 */ /* 0x000fc60000000000 */
[----:B------:R-:W-:-:S13]  /*2820*/  ISETP.GE.U32.AND P1, PT, R6, R13, PT ;  /* 0x0000000d0600720c */ /* 0x000fda0003f26070 */
[----:B------:R-:W-:Y:S02]  /*2830*/  @P1 IADD3 R3, PT, PT, R3, 0x1, RZ ;  /* 0x0000000103031810 */ /* 0x000fe40007ffe0ff */
[----:B------:R-:W-:-:S04]  /*2840*/  @!P2 LOP3.LUT R3, RZ, R13, RZ, 0x33, !PT ;  /* 0x0000000dff03a212 */ /* 0x000fc800078e33ff */
[----:B------:R-:W-:Y:S01]  /*2850*/  MOV R4, R3 ;  /* 0x0000000300047202 */ /* 0x000fe20000000f00 */
[----:B------:R-:W-:-:S04]  /*2860*/  IMAD.MOV R8, RZ, RZ, -R3 ;  /* 0x000000ffff087224 */ /* 0x000fc800078e0a03 */
[----:B------:R-:W-:Y:S01]  /*2870*/  IMAD R8, R13, R8, R16 ;  /* 0x000000080d087224 */ /* 0x000fe200078e0210 */
[----:B------:R-:W-:Y:S06]  /*2880*/  BRA `(.L_x_43) ;  /* 0x0000000000387947 */ /* 0x000fec0003800000 */
.L_x_42:
[----:B------:R-:W-:Y:S01]  /*2890*/  IMAD.MOV.U32 R18, RZ, RZ, R16 ;  /* 0x000000ffff127224 */ /* 0x000fe200078e0010 */
[----:B------:R-:W-:-:S07]  /*28a0*/  MOV R8, 0x28c0 ;  /* 0x000028c000087802 */ /* 0x000fce0000000f00 */
[----:B------:R-:W-:Y:S05]  /*28b0*/  CALL.REL.NOINC `($__internal_0_$__cuda_sm20_div_s64) ;  /* 0x0000001000707944 */ /* 0x000fea0003c00000 */
        /* <DEDUP_REMOVED lines=8> */
[----:B------:R-:W-:Y:S02]  /*2940*/  IMAD R3, R21, R0, R4 ;  /* 0x0000000015037224 */ /* 0x000fe400078e0204 */
[----:B------:R-:W-:-:S03]  /*2950*/  IMAD.MOV.U32 R4, RZ, RZ, R11 ;  /* 0x000000ffff047224 */ /* 0x000fc600078e000b */
[----:B------:R-:W-:-:S07]  /*2960*/  IADD3 R0, PT, PT, R3, R9, RZ ;  /* 0x0000000903007210 */ /* 0x000fce0007ffe0ff */
.L_x_43:
[----:B------:R-:W-:Y:S05]  /*2970*/  BSYNC.RECONVERGENT B0 ;  /* 0x0000000000007941 */ /* 0x000fea0003800200 */
.L_x_41:
        /* <DEDUP_REMOVED lines=11> */
[----:B------:R-:W-:Y:S02]  /*2a30*/  ISETP.NE.U32.AND P2, PT, R13, RZ, PT ;  /* 0x000000ff0d00720c */ /* 0x000fe40003f45070 */
[----:B------:R-:W-:-:S05]  /*2a40*/  MOV R9, RZ ;  /* 0x000000ff00097202 */ /* 0x000fca0000000f00 */
[----:B-1----:R-:W0:Y:S02]  /*2a50*/  MUFU.RCP R3, R3 ;  /* 0x0000000300037308 */ /* 0x002e240000001000 */
[----:B0-----:R-:W-:Y:S02]  /*2a60*/  VIADD R7, R3, 0xffffffe ;  /* 0x0ffffffe03077836 */ /* 0x001fe40000000000 */
[----:B------:R-:W-:-:S04]  /*2a70*/  IMAD.MOV.U32 R3, RZ, RZ, RZ ;  /* 0x000000ffff037224 */ /* 0x000fc800078e00ff */
[----:B------:R-:W0:Y:S02]  /*2a80*/  F2I.FTZ.U32.TRUNC.NTZ R7, R7 ;  /* 0x0000000700077305 */ /* 0x000e24000021f000 */
[----:B0-----:R-:W-:-:S04]  /*2a90*/  IMAD.MOV R6, RZ, RZ, -R7 ;  /* 0x000000ffff067224 */ /* 0x001fc800078e0a07 */
[----:B------:R-:W-:Y:S02]  /*2aa0*/  IMAD R5, R6, R13, RZ ;  /* 0x0000000d06057224 */ /* 0x000fe400078e02ff */
[----:B------:R-:W-:-:S05]  /*2ab0*/  HFMA2 R6, -RZ, RZ, 0, 0 ;  /* 0x00000000ff067431 */ /* 0x000fca00000001ff */
[----:B------:R-:W-:-:S06]  /*2ac0*/  IMAD.HI.U32 R5, R7, R5, R6 ;  /* 0x0000000507057227 */ /* 0x000fcc00078e0006 */
        /* <DEDUP_REMOVED lines=12> */
.L_x_45:
[----:B------:R-:W-:Y:S01]  /*2b90*/  IMAD.MOV.U32 R18, RZ, RZ, R4 ;  /* 0x000000ffff127224 */ /* 0x000fe200078e0004 */
[----:B------:R-:W-:Y:S02]  /*2ba0*/  MOV R9, R5 ;  /* 0x0000000500097202 */ /* 0x000fe40000000f00 */
[----:B------:R-:W-:-:S07]  /*2bb0*/  MOV R8, 0x2bd0 ;  /* 0x00002bd000087802 */ /* 0x000fce0000000f00 */
[----:B0-----:R-:W-:Y:S05]  /*2bc0*/  CALL.REL.NOINC `($__internal_0_$__cuda_sm20_div_s64) ;  /* 0x0000000c00ac7944 */ /* 0x001fea0003c00000 */
[----:B------:R-:W0:Y:S01]  /*2bd0*/  LDCU UR4, c[0x0][0x388] ;  /* 0x00007100ff0477ac */ /* 0x000e220008000800 */
[-C--:B------:R-:W-:Y:S01]  /*2be0*/  IADD3 R6, P0, PT, RZ, -R11.reuse, RZ ;  /* 0x8000000bff067210 */ /* 0x080fe20007f1e0ff */
[----:B------:R-:W-:Y:S01]  /*2bf0*/  IMAD.MOV.U32 R9, RZ, RZ, R10 ;  /* 0x000000ffff097224 */ /* 0x000fe200078e000a */
[----:B------:R-:W-:-:S03]  /*2c00*/  MOV R16, R11 ;  /* 0x0000000b00107202 */ /* 0x000fc60000000f00 */
[----:B------:R-:W-:Y:S02]  /*2c10*/  IMAD.X R8, RZ, RZ, ~R10, P0 ;  /* 0x000000ffff087224 */ /* 0x000fe400000e0e0a */
[----:B0-----:R-:W-:-:S04]  /*2c20*/  IMAD.U32 R13, RZ, RZ, UR4 ;  /* 0x00000004ff0d7e24 */ /* 0x001fc8000f8e00ff */
[-C--:B------:R-:W-:Y:S02]  /*2c30*/  IMAD R8, R8, R13.reuse, RZ ;  /* 0x0000000d08087224 */ /* 0x080fe400078e02ff */
[----:B------:R-:W-:-:S04]  /*2c40*/  IMAD.WIDE.U32 R4, R6, R13, R4 ;  /* 0x0000000d06047225 */ /* 0x000fc800078e0004 */
[----:B------:R-:W-:-:S04]  /*2c50*/  IMAD R3, R21, R6, R8 ;  /* 0x0000000615037224 */ /* 0x000fc800078e0208 */
[----:B------:R-:W-:-:S07]  /*2c60*/  IMAD.IADD R3, R3, 0x1, R5 ;  /* 0x0000000103037824 */ /* 0x000fce00078e0205 */
.L_x_46:
[----:B------:R-:W-:Y:S05]  /*2c70*/  BSYNC.RECONVERGENT B0 ;  /* 0x0000000000007941 */ /* 0x000fea0003800200 */
.L_x_44:
[----:B------:R-:W0:Y:S02]  /*2c80*/  LDCU.64 UR4, c[0x0][0x380] ;  /* 0x00007000ff0477ac */ /* 0x000e240008000a00 */
[----:B0-----:R-:W-:-:S04]  /*2c90*/  IADD3 R4, P0, PT, R4, UR4, RZ ;  /* 0x0000000404047c10 */ /* 0x001fc8000ff1e0ff */
[----:B------:R-:W-:-:S06]  /*2ca0*/  IADD3.X R5, PT, PT, R3, UR5, RZ, P0, !PT ;  /* 0x0000000503057c10 */ /* 0x000fcc00087fe4ff */
[----:B------:R-:W2:Y:S01]  /*2cb0*/  LDG.E.U8 R5, desc[UR8][R4.64] ;  /* 0x0000000804057981 */ /* 0x000ea2000c1e1100 */
[----:B------:R-:W-:-:S03]  /*2cc0*/  IADD3 R2, PT, PT, R2, 0x2, RZ ;  /* 0x0000000202027810 */ /* 0x000fc60007ffe0ff */
[----:B--2---:R1:W-:Y:S04]  /*2cd0*/  STL.U8 [R0+0x1], R5 ;  /* 0x0000010500007387 */ /* 0x0043e80000100000 */
.L_x_40:
[----:B------:R-:W2:Y:S02]  /*2ce0*/  LDCU UR4, c[0x0][0x398] ;  /* 0x00007300ff0477ac */ /* 0x000ea40008000800 */
[----:B--2---:R-:W-:-:S04]  /*2cf0*/  ULOP3.LUT UR4, UR4, 0x1, URZ, 0xc0, !UPT ;  /* 0x0000000104047892 */ /* 0x004fc8000f8ec0ff */
[----:B------:R-:W-:-:S09]  /*2d00*/  UISETP.NE.U32.AND UP0, UPT, UR4, 0x1, UPT ;  /* 0x000000010400788c */ /* 0x000fd2000bf05070 */
[----:B------:R-:W-:Y:S05]  /*2d10*/  BRA.U UP0, `(.L_x_0) ;  /* 0x0000000100887547 */ /* 0x000fea000b800000 */
[----:B01----:R-:W-:Y:S01]  /*2d20*/  LOP3.LUT R0, R9, R21, RZ, 0xfc, !PT ;  /* 0x0000001509007212 */ /* 0x003fe200078efcff */
[----:B------:R-:W-:Y:S03]  /*2d30*/  BSSY.RECONVERGENT B0, `(.L_x_47) ;  /* 0x000001a000007945 */ /* 0x000fe60003800200 */
[----:B------:R-:W-:-:S13]  /*2d40*/  ISETP.NE.U32.AND P0, PT, R0, RZ, PT ;  /* 0x000000ff0000720c */ /* 0x000fda0003f05070 */
[----:B------:R-:W-:Y:S05]  /*2d50*/  @P0 BRA `(.L_x_48) ;  /* 0x00000000004c0947 */ /* 0x000fea0003800000 */
[----:B------:R-:W0:Y:S01]  /*2d60*/  I2F.U32.RP R3, R13 ;  /* 0x0000000d00037306 */ /* 0x000e220000209000 */
[----:B------:R-:W-:Y:S01]  /*2d70*/  HFMA2 R4, -RZ, RZ, 0, 0 ;  /* 0x00000000ff047431 */ /* 0x000fe200000001ff */
[----:B------:R-:W-:-:S06]  /*2d80*/  ISETP.NE.U32.AND P1, PT, R13, RZ, PT ;  /* 0x000000ff0d00720c */ /* 0x000fcc0003f25070 */
[----:B0-----:R-:W0:Y:S02]  /*2d90*/  MUFU.RCP R3, R3 ;  /* 0x0000000300037308 */ /* 0x001e240000001000 */
[----:B0-----:R-:W-:-:S06]  /*2da0*/  VIADD R5, R3, 0xffffffe ;  /* 0x0ffffffe03057836 */ /* 0x001fcc0000000000 */
[----:B------:R-:W0:Y:S02]  /*2db0*/  F2I.FTZ.U32.TRUNC.NTZ R5, R5 ;  /* 0x0000000500057305 */ /* 0x000e24000021f000 */
[----:B0-----:R-:W-:-:S04]  /*2dc0*/  IMAD.MOV R0, RZ, RZ, -R5 ;  /* 0x000000ffff007224 */ /* 0x001fc800078e0a05 */
[----:B------:R-:W-:-:S04]  /*2dd0*/  IMAD R7, R0, R13, RZ ;  /* 0x0000000d00077224 */ /* 0x000fc800078e02ff */
[----:B------:R-:W-:-:S04]  /*2de0*/  IMAD.HI.U32 R7, R5, R7, R4 ;  /* 0x0000000705077227 */ /* 0x000fc800078e0004 */
[----:B------:R-:W-:Y:S02]  /*2df0*/  IMAD.MOV.U32 R5, RZ, RZ, RZ ;  /* 0x000000ffff057224 */ /* 0x000fe400078e00ff */
[----:B------:R-:W-:-:S04]  /*2e00*/  IMAD.HI.U32 R0, R7, R16, RZ ;  /* 0x0000001007007227 */ /* 0x000fc800078e00ff */
[----:B------:R-:W-:-:S04]  /*2e10*/  IMAD.MOV R0, RZ, RZ, -R0 ;  /* 0x000000ffff007224 */ /* 0x000fc800078e0a00 */
[----:B------:R-:W-:-:S05]  /*2e20*/  IMAD R4, R13, R0, R16 ;  /* 0x000000000d047224 */ /* 0x000fca00078e0210 */
[----:B------:R-:W-:-:S13]  /*2e30*/  ISETP.GE.U32.AND P0, PT, R4, R13, PT ;  /* 0x0000000d0400720c */ /* 0x000fda0003f06070 */
[----:B------:R-:W-:-:S05]  /*2e40*/  @P0 IMAD.IADD R4, R4, 0x1, -R13 ;  /* 0x0000000104040824 */ /* 0x000fca00078e0a0d */
[----:B------:R-:W-:-:S13]  /*2e50*/  ISETP.GE.U32.AND P0, PT, R4, R13, PT ;  /* 0x0000000d0400720c */ /* 0x000fda0003f06070 */
[-C--:B------:R-:W-:Y:S02]  /*2e60*/  @P0 IADD3 R4, PT, PT, R4, -R13.reuse, RZ ;  /* 0x8000000d04040210 */ /* 0x080fe40007ffe0ff */
[----:B------:R-:W-:Y:S01]  /*2e70*/  @!P1 LOP3.LUT R4, RZ, R13, RZ, 0x33, !PT ;  /* 0x0000000dff049212 */ /* 0x000fe200078e33ff */
[----:B------:R-:W-:Y:S06]  /*2e80*/  BRA `(.L_x_49) ;  /* 0x0000000000107947 */ /* 0x000fec0003800000 */
.L_x_48:
[----:B------:R-:W-:-:S07]  /*2e90*/  MOV R0, 0x2eb0 ;  /* 0x00002eb000007802 */ /* 0x000fce0000000f00 */
[----:B------:R-:W-:Y:S05]  /*2ea0*/  CALL.REL.NOINC `($__internal_1_$__cuda_sm20_rem_s64) ;  /* 0x0000001000447944 */ /* 0x000fea0003c00000 */
[----:B------:R-:W-:Y:S01]  /*2eb0*/  IMAD.MOV.U32 R4, RZ, RZ, R3 ;  /* 0x000000ffff047224 */ /* 0x000fe200078e0003 */
[----:B------:R-:W-:-:S07]  /*2ec0*/  MOV R5, R6 ;  /* 0x0000000600057202 */ /* 0x000fce0000000f00 */
.L_x_49:
[----:B------:R-:W-:Y:S05]  /*2ed0*/  BSYNC.RECONVERGENT B0 ;  /* 0x0000000000007941 */ /* 0x000fea0003800200 */
.L_x_47:
[----:B------:R-:W0:Y:S02]  /*2ee0*/  LDCU.64 UR4, c[0x0][0x380] ;  /* 0x00007000ff0477ac */ /* 0x000e240008000a00 */
[----:B0-----:R-:W-:-:S04]  /*2ef0*/  IADD3 R4, P0, PT, R4, UR4, RZ ;  /* 0x0000000404047c10 */ /* 0x001fc8000ff1e0ff */
[----:B------:R-:W-:-:S05]  /*2f00*/  IADD3.X R5, PT, PT, R5, UR5, RZ, P0, !PT ;  /* 0x0000000505057c10 */ /* 0x000fca00087fe4ff */
[----:B------:R-:W2:Y:S01]  /*2f10*/  LDG.E.U8 R4, desc[UR8][R4.64] ;  /* 0x0000000804047981 */ /* 0x000ea2000c1e1100 */
[----:B------:R-:W-:-:S05]  /*2f20*/  IMAD.IADD R3, R1, 0x1, R2 ;  /* 0x0000000101037824 */ /* 0x000fca00078e0202 */
[----:B--2---:R2:W-:Y:S02]  /*2f30*/  STL.U8 [R3], R4 ;  /* 0x0000000403007387 */ /* 0x0045e40000100000 */
.L_x_0:
[----:B------:R-:W0:Y:S01]  /*2f40*/  LDCU UR4, c[0x0][0x398] ;  /* 0x00007300ff0477ac */ /* 0x000e220008000800 */
[----:B------:R-:W-:Y:S01]  /*2f50*/  BSSY.RECONVERGENT B0, `(.L_x_50) ;  /* 0x00000a3000007945 */ /* 0x000fe20003800200 */
[----:B01----:R-:W-:-:S05]  /*2f60*/  IMAD.U32 R0, RZ, RZ, UR4 ;  /* 0x00000004ff007e24 */ /* 0x003fca000f8e00ff */
[----:B------:R-:W-:Y:S02]  /*2f70*/  IADD3 R2, PT, PT, R1, R0, RZ ;  /* 0x0000000001027210 */ /* 0x000fe40007ffe0ff */
[----:B------:R-:W-:-:S03]  /*2f80*/  ISETP.GE.AND P0, PT, R0, 0x1, PT ;  /* 0x000000010000780c */ /* 0x000fc60003f06270 */
[----:B------:R0:W-:Y:S10]  /*2f90*/  STL.U8 [R2], RZ ;  /* 0x000000ff02007387 */ /* 0x0001f40000100000 */
[----:B0-----:R-:W-:Y:S05]  /*2fa0*/  @!P0 BRA `(.L_x_51) ;  /* 0x0000000800588947 */ /* 0x001fea0003800000 */
[----:B------:R-:W-:Y:S01]  /*2fb0*/  BSSY.RELIABLE B1, `(.L_x_52) ;  /* 0x0000010000017945 */ /* 0x000fe20003800100 */
[----:B------:R-:W-:Y:S01]  /*2fc0*/  IMAD.MOV.U32 R2, RZ, RZ, RZ ;  /* 0x000000ffff027224 */ /* 0x000fe200078e00ff */
[----:B------:R-:W0:Y:S01]  /*2fd0*/  LDCU UR12, c[0x0][0x398] ;  /* 0x00007300ff0c77ac */ /* 0x000e220008000800 */
[----:B------:R-:W1:Y:S05]  /*2fe0*/  LDCU.64 UR10, c[0x0][0x390] ;  /* 0x00007200ff0a77ac */ /* 0x000e6a0008000a00 */
.L_x_54:
[----:B-12---:R-:W-:Y:S01]  /*2ff0*/  IADD3 R4, P0, PT, R2, UR10, RZ ;  /* 0x0000000a02047c10 */ /* 0x006fe2000ff1e0ff */
[----:B------:R-:W-:-:S03]  /*3000*/  IMAD.IADD R0, R1, 0x1, R2 ;  /* 0x0000000101007824 */ /* 0x000fc600078e0202 */
[----:B------:R-:W-:-:S03]  /*3010*/  IADD3.X R5, PT, PT, RZ, UR11, RZ, P0, !PT ;  /* 0x0000000bff057c10 */ /* 0x000fc600087fe4ff */
[----:B------:R-:W2:Y:S04]  /*3020*/  LDL.U8 R0, [R0] ;  /* 0x0000000000007983 */ /* 0x000ea80000100000 */
[----:B------:R-:W2:Y:S02]  /*3030*/  LDG.E.U8 R5, desc[UR8][R4.64] ;  /* 0x0000000804057981 */ /* 0x000ea4000c1e1100 */
[----:B--2---:R-:W-:-:S13]  /*3040*/  ISETP.NE.AND P0, PT, R0, R5, PT ;  /* 0x000000050000720c */ /* 0x004fda0003f05270 */
[----:B------:R-:W-:Y:S05]  /*3050*/  @P0 BREAK.RELIABLE B1 ;  /* 0x0000000000010942 */ /* 0x000fea0003800100 */
[----:B------:R-:W-:Y:S05]  /*3060*/  @P0 BRA `(.L_x_53) ;  /* 0x0000000800440947 */ /* 0x000fea0003800000 */
[----:B------:R-:W-:Y:S02]  /*3070*/  VIADD R2, R2, 0x1 ;  /* 0x0000000102027836 */ /* 0x000fe40000000000 */
[----:B0-----:R-:W-:-:S05]  /*3080*/  IMAD.U32 R0, RZ, RZ, UR12 ;  /* 0x0000000cff007e24 */ /* 0x001fca000f8e00ff */
[----:B------:R-:W-:-:S13]  /*3090*/  ISETP.NE.AND P0, PT, R2, R0, PT ;  /* 0x000000000200720c */ /* 0x000fda0003f05270 */
[----:B------:R-:W-:Y:S05]  /*30a0*/  @P0 BRA `(.L_x_54) ;  /* 0xfffffffc00d00947 */ /* 0x000fea000383ffff */
[----:B------:R-:W-:Y:S05]  /*30b0*/  BSYNC.RELIABLE B1 ;  /* 0x0000000000017941 */ /* 0x000fea0003800100 */
.L_x_52:
[----:B------:R-:W0:Y:S01]  /*30c0*/  LDC.64 R4, c[0x0][0x3a0] ;  /* 0x0000e800ff047b82 */ /* 0x000e220000000a00 */
[----:B------:R-:W-:Y:S01]  /*30d0*/  HFMA2 R3, -RZ, RZ, 0, 5.9604644775390625e-08 ;  /* 0x00000001ff037431 */ /* 0x000fe200000001ff */
[C---:B------:R-:W-:Y:S01]  /*30e0*/  ISETP.GE.U32.AND P0, PT, R0.reuse, 0x10, PT ;  /* 0x000000100000780c */ /* 0x040fe20003f06070 */
[----:B------:R-:W-:Y:S01]  /*30f0*/  BSSY.RECONVERGENT B1, `(.L_x_55) ;  /* 0x0000037000017945 */ /* 0x000fe20003800200 */
[----:B------:R-:W-:Y:S01]  /*3100*/  LOP3.LUT R18, R0, 0xf, RZ, 0xc0, !PT ;  /* 0x0000000f00127812 */ /* 0x000fe200078ec0ff */
[----:B------:R-:W-:-:S03]  /*3110*/  IMAD.MOV.U32 R2, RZ, RZ, RZ ;  /* 0x000000ffff027224 */ /* 0x000fc600078e00ff */
[----:B------:R-:W-:Y:S01]  /*3120*/  ISETP.NE.AND P1, PT, R18, RZ, PT ;  /* 0x000000ff1200720c */ /* 0x000fe20003f25270 */
[----:B0-----:R0:W-:Y:S06]  /*3130*/  STG.E.U8 desc[UR8][R4.64], R3 ;  /* 0x0000000304007986 */ /* 0x0011ec000c101108 */
[----:B------:R-:W-:Y:S06]  /*3140*/  @!P0 BRA `(.L_x_56) ;  /* 0x0000000000c48947 */ /* 0x000fec0003800000 */
[----:B------:R-:W1:Y:S01]  /*3150*/  LDCU.64 UR4, c[0x0][0x3a8] ;  /* 0x00007500ff0477ac */ /* 0x000e620008000a00 */
[----:B------:R-:W-:Y:S01]  /*3160*/  LOP3.LUT R2, R0, 0x7ffffff0, RZ, 0xc0, !PT ;  /* 0x7ffffff000027812 */ /* 0x000fe200078ec0ff */
[----:B0-----:R-:W-:-:S03]  /*3170*/  IMAD.MOV.U32 R3, RZ, RZ, R1 ;  /* 0x000000ffff037224 */ /* 0x001fc600078e0001 */
[----:B------:R-:W-:Y:S01]  /*3180*/  IADD3 R8, PT, PT, -R2, RZ, RZ ;  /* 0x000000ff02087210 */ /* 0x000fe20007ffe1ff */
[----:B-1----:R-:W-:-:S04]  /*3190*/  UIADD3 UR4, UP0, UPT, UR4, 0x7, URZ ;  /* 0x0000000704047890 */ /* 0x002fc8000ff1e0ff */
[----:B------:R-:W-:Y:S02]  /*31a0*/  UIADD3.X UR5, UPT, UPT, URZ, UR5, URZ, UP0, !UPT ;  /* 0x00000005ff057290 */ /* 0x000fe400087fe4ff */
[----:B------:R-:W-:-:S04]  /*31b0*/  IMAD.U32 R20, RZ, RZ, UR4 ;  /* 0x00000004ff147e24 */ /* 0x000fc8000f8e00ff */
[----:B------:R-:W-:-:S07]  /*31c0*/  IMAD.U32 R22, RZ, RZ, UR5 ;  /* 0x00000005ff167e24 */ /* 0x000fce000f8e00ff */
.L_x_57:
[----:B-1----:R0:W2:Y:S01]  /*31d0*/  LDL.128 R4, [R3] ;  /* 0x0000000003047983 */ /* 0x0020a20000100c00 */
[----:B------:R-:W-:-:S05]  /*31e0*/  VIADD R8, R8, 0x10 ;  /* 0x0000001008087836 */ /* 0x000fca0000000000 */
[----:B------:R-:W-:Y:S01]  /*31f0*/  ISETP.NE.AND P0, PT, R8, RZ, PT ;  /* 0x000000ff0800720c */ /* 0x000fe20003f05270 */
[----:B0-----:R-:W-:Y:S01]  /*3200*/  VIADD R3, R3, 0x10 ;  /* 0x0000001003037836 */ /* 0x001fe20000000000 */
[C---:B--2---:R-:W-:Y:S02]  /*3210*/  PRMT R10, R4.reuse, 0x7773, RZ ;  /* 0x00007773040a7816 */ /* 0x044fe400000000ff */
[C---:B------:R-:W-:Y:S02]  /*3220*/  PRMT R12, R4.reuse, 0x7772, RZ ;  /* 0x00007772040c7816 */ /* 0x040fe400000000ff */
[C---:B------:R-:W-:Y:S02]  /*3230*/  PRMT R14, R4.reuse, 0x7771, RZ ;  /* 0x00007771040e7816 */ /* 0x040fe400000000ff */
[----:B------:R-:W-:Y:S02]  /*3240*/  PRMT R16, R4, 0x7770, RZ ;  /* 0x0000777004107816 */ /* 0x000fe400000000ff */
[----:B------:R-:W-:-:S02]  /*3250*/  PRMT R27, R5, 0x7771, RZ ;  /* 0x00007771051b7816 */ /* 0x000fc400000000ff */
[C---:B------:R-:W-:Y:S02]  /*3260*/  PRMT R23, R5.reuse, 0x7773, RZ ;  /* 0x0000777305177816 */ /* 0x040fe400000000ff */
[C---:B------:R-:W-:Y:S02]  /*3270*/  PRMT R25, R5.reuse, 0x7772, RZ ;  /* 0x0000777205197816 */ /* 0x040fe400000000ff */
[----:B------:R-:W-:Y:S01]  /*3280*/  PRMT R29, R5, 0x7770, RZ ;  /* 0x00007770051d7816 */ /* 0x000fe200000000ff */
[----:B------:R-:W-:Y:S01]  /*3290*/  IMAD.MOV.U32 R5, RZ, RZ, R22 ;  /* 0x000000ffff057224 */ /* 0x000fe200078e0016 */
[----:B------:R-:W-:Y:S02]  /*32a0*/  MOV R4, R20 ;  /* 0x0000001400047202 */ /* 0x000fe40000000f00 */
[C---:B------:R-:W-:Y:S02]  /*32b0*/  PRMT R9, R7.reuse, 0x7773, RZ ;  /* 0x0000777307097816 */ /* 0x040fe400000000ff */
[C---:B------:R-:W-:Y:S01]  /*32c0*/  PRMT R11, R7.reuse, 0x7772, RZ ;  /* 0x00007772070b7816 */ /* 0x040fe200000000ff */
[----:B------:R1:W-:Y:S01]  /*32d0*/  STG.E.U8 desc[UR8][R4.64+-0x4], R10 ;  /* 0xfffffc0a04007986 */ /* 0x0003e2000c101108 */
[----:B------:R-:W-:-:S02]  /*32e0*/  PRMT R13, R7, 0x7771, RZ ;  /* 0x00007771070d7816 */ /* 0x000fc400000000ff */
[----:B------:R-:W-:Y:S01]  /*32f0*/  PRMT R7, R7, 0x7770, RZ ;  /* 0x0000777007077816 */ /* 0x000fe200000000ff */
[----:B------:R1:W-:Y:S01]  /*3300*/  STG.E.U8 desc[UR8][R4.64+-0x5], R12 ;  /* 0xfffffb0c04007986 */ /* 0x0003e2000c101108 */
[C---:B------:R-:W-:Y:S02]  /*3310*/  PRMT R15, R6.reuse, 0x7773, RZ ;  /* 0x00007773060f7816 */ /* 0x040fe400000000ff */
[C---:B------:R-:W-:Y:S01]  /*3320*/  PRMT R17, R6.reuse, 0x7772, RZ ;  /* 0x0000777206117816 */ /* 0x040fe200000000ff */
[----:B------:R1:W-:Y:S01]  /*3330*/  STG.E.U8 desc[UR8][R4.64+-0x7], R16 ;  /* 0xfffff91004007986 */ /* 0x0003e2000c101108 */
[C---:B------:R-:W-:Y:S02]  /*3340*/  PRMT R19, R6.reuse, 0x7771, RZ ;  /* 0x0000777106137816 */ /* 0x040fe400000000ff */
[----:B------:R-:W-:Y:S01]  /*3350*/  PRMT R21, R6, 0x7770, RZ ;  /* 0x0000777006157816 */ /* 0x000fe200000000ff */
[----:B------:R1:W-:Y:S01]  /*3360*/  STG.E.U8 desc[UR8][R4.64+-0x6], R14 ;  /* 0xfffffa0e04007986 */ /* 0x0003e2000c101108 */
[----:B------:R-:W-:-:S03]  /*3370*/  IADD3 R20, P2, PT, R4, 0x10, RZ ;  /* 0x0000001004147810 */ /* 0x000fc60007f5e0ff */
[----:B------:R1:W-:Y:S01]  /*3380*/  STG.E.U8 desc[UR8][R4.64+-0x2], R27 ;  /* 0xfffffe1b04007986 */ /* 0x0003e2000c101108 */
[----:B------:R-:W-:-:S03]  /*3390*/  IADD3.X R22, PT, PT, RZ, R5, RZ, P2, !PT ;  /* 0x00000005ff167210 */ /* 0x000fc600017fe4ff */
[----:B------:R1:W-:Y:S04]  /*33a0*/  STG.E.U8 desc[UR8][R4.64+-0x3], R29 ;  /* 0xfffffd1d04007986 */ /* 0x0003e8000c101108 */
        /* <DEDUP_REMOVED lines=9> */
[----:B------:R1:W-:Y:S01]  /*3440*/  STG.E.U8 desc[UR8][R4.64+0x2], R19 ;  /* 0x0000021304007986 */ /* 0x0003e2000c101108 */
[----:B------:R-:W-:Y:S05]  /*3450*/  @P0 BRA `(.L_x_57) ;  /* 0xfffffffc005c0947 */ /* 0x000fea000383ffff */
.L_x_56:
[----:B------:R-:W-:Y:S05]  /*3460*/  BSYNC.RECONVERGENT B1 ;  /* 0x0000000000017941 */ /* 0x000fea0003800200 */
.L_x_55:
[----:B------:R-:W-:Y:S04]  /*3470*/  BSSY.RECONVERGENT B1, `(.L_x_58) ;  /* 0x0000048000017945 */ /* 0x000fe80003800200 */
[----:B------:R-:W-:Y:S05]  /*3480*/  @!P1 BRA `(.L_x_59) ;  /* 0x0000000400189947 */ /* 0x000fea0003800000 */
[----:B------:R-:W-:Y:S01]  /*3490*/  ISETP.GE.U32.AND P0, PT, R18, 0x8, PT ;  /* 0x000000081200780c */ /* 0x000fe20003f06070 */
[----:B------:R-:W-:Y:S01]  /*34a0*/  BSSY.RECONVERGENT B2, `(.L_x_60) ;  /* 0x0000019000027945 */ /* 0x000fe20003800200 */
[----:B------:R-:W-:-:S04]  /*34b0*/  LOP3.LUT R8, R0, 0x7, RZ, 0xc0, !PT ;  /* 0x0000000700087812 */ /* 0x000fc800078ec0ff */
[----:B------:R-:W-:-:S07]  /*34c0*/  ISETP.NE.AND P1, PT, R8, RZ, PT ;  /* 0x000000ff0800720c */ /* 0x000fce0003f25270 */
[----:B------:R-:W-:Y:S06]  /*34d0*/  @!P0 BRA `(.L_x_61) ;  /* 0x0000000000548947 */ /* 0x000fec0003800000 */
[----:B------:R-:W-:Y:S01]  /*34e0*/  IMAD.IADD R6, R1, 0x1, R2 ;  /* 0x0000000101067824 */ /* 0x000fe200078e0202 */
[----:B------:R-:W2:Y:S04]  /*34f0*/  LDCU.64 UR4, c[0x0][0x3a8] ;  /* 0x00007500ff0477ac */ /* 0x000ea80008000a00 */
[----:B0-----:R-:W3:Y:S04]  /*3500*/  LDL.U8 R3, [R6] ;  /* 0x0000000006037983 */ /* 0x001ee80000100000 */
[----:B-1----:R-:W4:Y:S04]  /*3510*/  LDL.U8 R7, [R6+0x1] ;  /* 0x0000010006077983 */ /* 0x002f280000100000 */
[----:B------:R-:W5:Y:S04]  /*3520*/  LDL.U8 R9, [R6+0x2] ;  /* 0x0000020006097983 */ /* 0x000f680000100000 */
[----:B------:R-:W5:Y:S04]  /*3530*/  LDL.U8 R11, [R6+0x3] ;  /* 0x00000300060b7983 */ /* 0x000f680000100000 */
[----:B------:R-:W5:Y:S04]  /*3540*/  LDL.U8 R13, [R6+0x4] ;  /* 0x00000400060d7983 */ /* 0x000f680000100000 */
[----:B------:R-:W5:Y:S04]  /*3550*/  LDL.U8 R15, [R6+0x5] ;  /* 0x00000500060f7983 */ /* 0x000f680000100000 */
[----:B------:R-:W5:Y:S04]  /*3560*/  LDL.U8 R17, [R6+0x6] ;  /* 0x0000060006117983 */ /* 0x000f680000100000 */
[----:B------:R-:W5:Y:S01]  /*3570*/  LDL.U8 R19, [R6+0x7] ;  /* 0x0000070006137983 */ /* 0x000f620000100000 */
[C---:B--2---:R-:W-:Y:S01]  /*3580*/  IADD3 R4, P0, PT, R2.reuse, UR4, RZ ;  /* 0x0000000402047c10 */ /* 0x044fe2000ff1e0ff */
[----:B------:R-:W-:-:S03]  /*3590*/  VIADD R2, R2, 0x8 ;  /* 0x0000000802027836 */ /* 0x000fc60000000000 */
[----:B------:R-:W-:-:S05]  /*35a0*/  IADD3.X R5, PT, PT, RZ, UR5, RZ, P0, !PT ;  /* 0x00000005ff057c10 */ /* 0x000fca00087fe4ff */
[----:B---3--:R2:W-:Y:S04]  /*35b0*/  STG.E.U8 desc[UR8][R4.64], R3 ;  /* 0x0000000304007986 */ /* 0x0085e8000c101108 */
[----:B----4-:R2:W-:Y:S04]  /*35c0*/  STG.E.U8 desc[UR8][R4.64+0x1], R7 ;  /* 0x0000010704007986 */ /* 0x0105e8000c101108 */
[----:B-----5:R2:W-:Y:S04]  /*35d0*/  STG.E.U8 desc[UR8][R4.64+0x2], R9 ;  /* 0x0000020904007986 */ /* 0x0205e8000c101108 */
[----:B------:R2:W-:Y:S04]  /*35e0*/  STG.E.U8 desc[UR8][R4.64+0x3], R11 ;  /* 0x0000030b04007986 */ /* 0x0005e8000c101108 */
[----:B------:R2:W-:Y:S04]  /*35f0*/  STG.E.U8 desc[UR8][R4.64+0x4], R13 ;  /* 0x0000040d04007986 */ /* 0x0005e8000c101108 */
[----:B------:R2:W-:Y:S04]  /*3600*/  STG.E.U8 desc[UR8][R4.64+0x5], R15 ;  /* 0x0000050f04007986 */ /* 0x0005e8000c101108 */
[----:B------:R2:W-:Y:S04]  /*3610*/  STG.E.U8 desc[UR8][R4.64+0x6], R17 ;  /* 0x0000061104007986 */ /* 0x0005e8000c101108 */
[----:B------:R2:W-:Y:S02]  /*3620*/  STG.E.U8 desc[UR8][R4.64+0x7], R19 ;  /* 0x0000071304007986 */ /* 0x0005e4000c101108 */
.L_x_61:
[----:B------:R-:W-:Y:S05]  /*3630*/  BSYNC.RECONVERGENT B2 ;  /* 0x0000000000027941 */ /* 0x000fea0003800200 */
.L_x_60:
[----:B------:R-:W-:Y:S05]  /*3640*/  @!P1 BRA `(.L_x_59) ;  /* 0x0000000000a89947 */ /* 0x000fea0003800000 */
[----:B------:R-:W-:Y:S01]  /*3650*/  ISETP.GE.U32.AND P0, PT, R8, 0x4, PT ;  /* 0x000000040800780c */ /* 0x000fe20003f06070 */
[----:B------:R-:W-:Y:S01]  /*3660*/  BSSY.RECONVERGENT B2, `(.L_x_62) ;  /* 0x0000011000027945 */ /* 0x000fe20003800200 */
[----:B------:R-:W-:-:S04]  /*3670*/  LOP3.LUT R6, R0, 0x3, RZ, 0xc0, !PT ;  /* 0x0000000300067812 */ /* 0x000fc800078ec0ff */
[----:B------:R-:W-:-:S07]  /*3680*/  ISETP.NE.AND P1, PT, R6, RZ, PT ;  /* 0x000000ff0600720c */ /* 0x000fce0003f25270 */
[----:B------:R-:W-:Y:S06]  /*3690*/  @!P0 BRA `(.L_x_63) ;  /* 0x0000000000348947 */ /* 0x000fec0003800000 */
[----:B0-2---:R-:W-:Y:S01]  /*36a0*/  IMAD.IADD R3, R1, 0x1, R2 ;  /* 0x0000000101037824 */ /* 0x005fe200078e0202 */
[----:B------:R-:W0:Y:S04]  /*36b0*/  LDCU.64 UR4, c[0x0][0x3a8] ;  /* 0x00007500ff0477ac */ /* 0x000e280008000a00 */
[----:B-1----:R-:W2:Y:S04]  /*36c0*/  LDL.U8 R7, [R3] ;  /* 0x0000000003077983 */ /* 0x002ea80000100000 */
[----:B------:R-:W3:Y:S04]  /*36d0*/  LDL.U8 R9, [R3+0x1] ;  /* 0x0000010003097983 */ /* 0x000ee80000100000 */
[----:B------:R-:W4:Y:S04]  /*36e0*/  LDL.U8 R11, [R3+0x2] ;  /* 0x00000200030b7983 */ /* 0x000f280000100000 */
[----:B------:R-:W5:Y:S01]  /*36f0*/  LDL.U8 R13, [R3+0x3] ;  /* 0x00000300030d7983 */ /* 0x000f620000100000 */
[C---:B0-----:R-:W-:Y:S01]  /*3700*/  IADD3 R4, P0, PT, R2.reuse, UR4, RZ ;  /* 0x0000000402047c10 */ /* 0x041fe2000ff1e0ff */
[----:B------:R-:W-:-:S03]  /*3710*/  VIADD R2, R2, 0x4 ;  /* 0x0000000402027836 */ /* 0x000fc60000000000 */
[----:B------:R-:W-:-:S05]  /*3720*/  IADD3.X R5, PT, PT, RZ, UR5, RZ, P0, !PT ;  /* 0x00000005ff057c10 */ /* 0x000fca00087fe4ff */
[----:B--2---:R0:W-:Y:S04]  /*3730*/  STG.E.U8 desc[UR8][R4.64], R7 ;  /* 0x0000000704007986 */ /* 0x0041e8000c101108 */
[----:B---3--:R0:W-:Y:S04]  /*3740*/  STG.E.U8 desc[UR8][R4.64+0x1], R9 ;  /* 0x0000010904007986 */ /* 0x0081e8000c101108 */
[----:B----4-:R0:W-:Y:S04]  /*3750*/  STG.E.U8 desc[UR8][R4.64+0x2], R11 ;  /* 0x0000020b04007986 */ /* 0x0101e8000c101108 */
[----:B-----5:R0:W-:Y:S02]  /*3760*/  STG.E.U8 desc[UR8][R4.64+0x3], R13 ;  /* 0x0000030d04007986 */ /* 0x0201e4000c101108 */
.L_x_63:
[----:B------:R-:W-:Y:S05]  /*3770*/  BSYNC.RECONVERGENT B2 ;  /* 0x0000000000027941 */ /* 0x000fea0003800200 */
.L_x_62:
[----:B------:R-:W-:Y:S05]  /*3780*/  @!P1 BRA `(.L_x_59) ;  /* 0x0000000000589947 */ /* 0x000fea0003800000 */
[----:B------:R-:W-:Y:S01]  /*3790*/  IMAD.IADD R8, R1, 0x1, R2 ;  /* 0x0000000101087824 */ /* 0x000fe200078e0202 */
[----:B------:R-:W3:Y:S04]  /*37a0*/  LDCU.64 UR4, c[0x0][0x3a8] ;  /* 0x00007500ff0477ac */ /* 0x000ee80008000a00 */
[----:B012---:R-:W2:Y:S01]  /*37b0*/  LDL.U8 R5, [R8] ;  /* 0x0000000008057983 */ /* 0x007ea20000100000 */
[----:B------:R-:W-:Y:S02]  /*37c0*/  IADD3 R4, PT, PT, -R6, 0x1, RZ ;  /* 0x0000000106047810 */ /* 0x000fe40007ffe1ff */
[----:B---3--:R-:W-:-:S04]  /*37d0*/  IADD3 R2, P0, PT, R2, UR4, RZ ;  /* 0x0000000402027c10 */ /* 0x008fc8000ff1e0ff */
[----:B------:R-:W-:Y:S02]  /*37e0*/  IADD3.X R3, PT, PT, RZ, UR5, RZ, P0, !PT ;  /* 0x00000005ff037c10 */ /* 0x000fe400087fe4ff */
[----:B------:R-:W-:Y:S02]  /*37f0*/  ISETP.NE.AND P0, PT, R4, RZ, PT ;  /* 0x000000ff0400720c */ /* 0x000fe40003f05270 */
[----:B------:R-:W-:-:S05]  /*3800*/  IADD3 R6, P1, PT, R2, 0x1, RZ ;  /* 0x0000000102067810 */ /* 0x000fca0007f3e0ff */
[----:B------:R-:W-:Y:S01]  /*3810*/  IMAD.X R7, RZ, RZ, R3, P1 ;  /* 0x000000ffff077224 */ /* 0x000fe200008e0603 */
[----:B--2---:R3:W-:Y:S05]  /*3820*/  STG.E.U8 desc[UR8][R2.64], R5 ;  /* 0x0000000502007986 */ /* 0x0047ea000c101108 */
[----:B------:R-:W-:Y:S05]  /*3830*/  @!P0 BRA `(.L_x_59) ;  /* 0x00000000002c8947 */ /* 0x000fea0003800000 */
[----:B------:R-:W-:-:S07]  /*3840*/  VIADD R8, R8, 0x1 ;  /* 0x0000000108087836 */ /* 0x000fce0000000000 */
.L_x_64:
[----:B---34-:R0:W2:Y:S01]  /*3850*/  LDL.U8 R5, [R8] ;  /* 0x0000000008057983 */ /* 0x0180a20000100000 */
[----:B------:R-:W-:Y:S01]  /*3860*/  MOV R2, R6 ;  /* 0x0000000600027202 */ /* 0x000fe20000000f00 */
[----:B------:R-:W-:Y:S01]  /*3870*/  IMAD.MOV.U32 R3, RZ, RZ, R7 ;  /* 0x000000ffff037224 */ /* 0x000fe200078e0007 */
[----:B------:R-:W-:Y:S01]  /*3880*/  IADD3 R6, P1, PT, R6, 0x1, RZ ;  /* 0x0000000106067810 */ /* 0x000fe20007f3e0ff */
[----:B------:R-:W-:Y:S01]  /*3890*/  VIADD R4, R4, 0x1 ;  /* 0x0000000104047836 */ /* 0x000fe20000000000 */
[----:B0-----:R-:W-:-:S03]  /*38a0*/  IADD3 R8, PT, PT, R8, 0x1, RZ ;  /* 0x0000000108087810 */ /* 0x001fc60007ffe0ff */
[----:B------:R-:W-:Y:S01]  /*38b0*/  IMAD.X R7, RZ, RZ, R7, P1 ;  /* 0x000000ffff077224 */ /* 0x000fe200008e0607 */
[----:B------:R-:W-:Y:S01]  /*38c0*/  ISETP.NE.AND P0, PT, R4, RZ, PT ;  /* 0x000000ff0400720c */ /* 0x000fe20003f05270 */
[----:B--2---:R4:W-:-:S12]  /*38d0*/  STG.E.U8 desc[UR8][R2.64], R5 ;  /* 0x0000000502007986 */ /* 0x0049d8000c101108 */
[----:B------:R-:W-:Y:S05]  /*38e0*/  @P0 BRA `(.L_x_64) ;  /* 0xfffffffc00d80947 */ /* 0x000fea000383ffff */
.L_x_59:
[----:B------:R-:W-:Y:S05]  /*38f0*/  BSYNC.RECONVERGENT B1 ;  /* 0x0000000000017941 */ /* 0x000fea0003800200 */
.L_x_58:
[----:B------:R-:W-:Y:S05]  /*3900*/  BRA `(.L_x_65) ;  /* 0x00000000000c7947 */ /* 0x000fea0003800000 */
.L_x_51:
[----:B--2---:R-:W0:Y:S01]  /*3910*/  LDC.64 R2, c[0x0][0x3a0] ;  /* 0x0000e800ff027b82 */ /* 0x004e220000000a00 */
[----:B------:R-:W-:-:S05]  /*3920*/  IMAD.MOV.U32 R4, RZ, RZ, 0x1 ;  /* 0x00000001ff047424 */ /* 0x000fca00078e00ff */
[----:B0-----:R0:W-:Y:S02]  /*3930*/  STG.E.U8 desc[UR8][R2.64], R4 ;  /* 0x0000000402007986 */ /* 0x0011e4000c101108 */
.L_x_65:
[----:B------:R-:W0:Y:S02]  /*3940*/  LDCU.64 UR4, c[0x0][0x3a8] ;  /* 0x00007500ff0477ac */ /* 0x000e240008000a00 */
[----:B0--34-:R-:W-:-:S04]  /*3950*/  IADD3 R2, P0, PT, R0, UR4, RZ ;  /* 0x0000000400027c10 */ /* 0x019fc8000ff1e0ff */
[----:B--2---:R-:W-:-:S05]  /*3960*/  LEA.HI.X.SX32 R3, R0, UR5, 0x1, P0 ;  /* 0x0000000500037c11 */ /* 0x004fca00080f0eff */
[----:B------:R2:W-:Y:S04]  /*3970*/  STG.E.U8 desc[UR8][R2.64], RZ ;  /* 0x000000ff02007986 */ /* 0x0005e8000c101108 */
.L_x_53:
[----:B0-----:R-:W-:Y:S05]  /*3980*/  BSYNC.RECONVERGENT B0 ;  /* 0x0000000000007941 */ /* 0x001fea0003800200 */
.L_x_50:
[----:B------:R-:W-:Y:S05]  /*3990*/  WARPSYNC.ALL ;  /* 0x0000000000007948 */ /* 0x000fea0003800000 */
[----:B------:R-:W0:Y:S01]  /*39a0*/  S2R R0, SR_LANEID ;  /* 0x0000000000007919 */ /* 0x000e220000000000 */
[----:B--2---:R-:W2:Y:S01]  /*39b0*/  LDC.64 R2, c[0x0][0x3c0] ;  /* 0x0000f000ff027b82 */ /* 0x004ea20000000a00 */
[----:B------:R-:W-:Y:S02]  /*39c0*/  VOTEU.ANY UR4, UPT, PT ;  /* 0x0000000000047886 */ /* 0x000fe400038e0100 */
[----:B------:R-:W-:Y:S02]  /*39d0*/  UPOPC UR6, UR4 ;  /* 0x00000004000672bf */ /* 0x000fe40008000000 */
[----:B------:R-:W-:-:S02]  /*39e0*/  UFLO.U32 UR5, UR4 ;  /* 0x00000004000572bd */ /* 0x000fc400080e0000 */
[----:B------:R-:W-:Y:S01]  /*39f0*/  UIMAD.WIDE.U32 UR6, UR6, 0x1, URZ ;  /* 0x00000001060678a5 */ /* 0x000fe2000f8e00ff */
[----:B------:R-:W-:-:S03]  /*3a00*/  UMOV UR4, URZ ;  /* 0x000000ff00047c82 */ /* 0x000fc60008000000 */
[----:B------:R-:W-:Y:S02]  /*3a10*/  UIADD3 UR4, UPT, UPT, UR7, UR4, URZ ;  /* 0x0000000407047290 */ /* 0x000fe4000fffe0ff */
[----:B-1----:R-:W-:Y:S01]  /*3a20*/  IMAD.U32 R5, RZ, RZ, UR7 ;  /* 0x00000007ff057e24 */ /* 0x002fe2000f8e00ff */
[----:B------:R-:W-:-:S03]  /*3a30*/  MOV R4, UR6 ;  /* 0x0000000600047c02 */ /* 0x000fc60008000f00 */
[----:B------:R-:W-:Y:S01]  /*3a40*/  IMAD.U32 R5, RZ, RZ, UR4 ;  /* 0x00000004ff057e24 */ /* 0x000fe2000f8e00ff */
[----:B0-----:R-:W-:-:S13]  /*3a50*/  ISETP.EQ.U32.AND P0, PT, R0, UR5, PT ;  /* 0x0000000500007c0c */ /* 0x001fda000bf02070 */
[----:B--2---:R-:W-:Y:S01]  /*3a60*/  @P0 REDG.E.ADD.64.STRONG.GPU desc[UR8][R2.64], R4 ;  /* 0x000000040200098e */ /* 0x004fe2000c12e508 */
[----:B------:R-:W-:Y:S05]  /*3a70*/  EXIT ;  /* 0x000000000000794d */ /* 0x000fea0003800000 */
        .weak           $__internal_0_$__cuda_sm20_div_s64
        .type           $__internal_0_$__cuda_sm20_div_s64,@function
        .size           $__internal_0_$__cuda_sm20_div_s64,($__internal_1_$__cuda_sm20_rem_s64 - $__internal_0_$__cuda_sm20_div_s64)
$__internal_0_$__cuda_sm20_div_s64:
[----:B------:R-:W-:Y:S02]  /*3a80*/  IADD3 R14, P1, PT, RZ, -UR7, RZ ;  /* 0x80000007ff0e7c10 */ /* 0x000fe4000ff3e0ff */
[----:B------:R-:W-:Y:S02]  /*3a90*/  ISETP.GE.AND P0, PT, R21, RZ, PT ;  /* 0x000000ff1500720c */ /* 0x000fe40003f06270 */
[-C--:B------:R-:W-:Y:S02]  /*3aa0*/  IADD3.X R10, PT, PT, RZ, ~R21.reuse, RZ, P1, !PT ;  /* 0x80000015ff0a7210 */ /* 0x080fe40000ffe4ff */
[----:B------:R-:W-:Y:S02]  /*3ab0*/  SEL R14, R14, UR7, !P0 ;  /* 0x000000070e0e7c07 */ /* 0x000fe4000c000000 */
[----:B------:R-:W-:Y:S02]  /*3ac0*/  SEL R15, R10, R21, !P0 ;  /* 0x000000150a0f7207 */ /* 0x000fe40004000000 */
[----:B------:R-:W-:-:S02]  /*3ad0*/  ISETP.GE.AND P3, PT, R9, RZ, PT ;  /* 0x000000ff0900720c */ /* 0x000fc40003f66270 */
[----:B------:R-:W0:Y:S01]  /*3ae0*/  I2F.U64.RP R10, R14 ;  /* 0x0000000e000a7312 */ /* 0x000e220000309000 */
[----:B------:R-:W-:-:S04]  /*3af0*/  IADD3 R23, P4, PT, RZ, -R18, RZ ;  /* 0x80000012ff177210 */ /* 0x000fc80007f9e0ff */
[----:B------:R-:W-:Y:S02]  /*3b00*/  SEL R23, R23, R18, !P3 ;  /* 0x0000001217177207 */ /* 0x000fe40005800000 */
[----:B------:R-:W-:Y:S01]  /*3b10*/  IADD3.X R18, PT, PT, RZ, ~R9, RZ, P4, !PT ;  /* 0x80000009ff127210 */ /* 0x000fe200027fe4ff */
[----:B0-----:R-:W0:Y:S02]  /*3b20*/  MUFU.RCP R12, R10 ;  /* 0x0000000a000c7308 */ /* 0x001e240000001000 */
[----:B0-----:R-:W-:-:S06]  /*3b30*/  VIADD R12, R12, 0x1ffffffe ;  /* 0x1ffffffe0c0c7836 */ /* 0x001fcc0000000000 */
[----:B------:R-:W0:Y:S02]  /*3b40*/  F2I.U64.TRUNC R26, R12 ;  /* 0x0000000c001a7311 */ /* 0x000e24000020d800 */
[----:B0-----:R-:W-:-:S04]  /*3b50*/  IMAD.WIDE.U32 R24, R26, R14, RZ ;  /* 0x0000000e1a187225 */ /* 0x001fc800078e00ff */
[C---:B------:R-:W-:Y:S01]  /*3b60*/  IMAD R11, R26.reuse, R15, R25 ;  /* 0x0000000f1a0b7224 */ /* 0x040fe200078e0219 */
[----:B------:R-:W-:Y:S01]  /*3b70*/  IADD3 R13, P0, PT, RZ, -R24, RZ ;  /* 0x80000018ff0d7210 */ /* 0x000fe20007f1e0ff */
[----:B------:R-:W-:Y:S02]  /*3b80*/  IMAD.MOV.U32 R25, RZ, RZ, R26 ;  /* 0x000000ffff197224 */ /* 0x000fe400078e001a */
[----:B------:R-:W-:Y:S02]  /*3b90*/  IMAD R11, R27, R14, R11 ;  /* 0x0000000e1b0b7224 */ /* 0x000fe400078e020b */
[----:B------:R-:W-:-:S03]  /*3ba0*/  IMAD.HI.U32 R24, R26, R13, RZ ;  /* 0x0000000d1a187227 */ /* 0x000fc600078e00ff */
[----:B------:R-:W-:-:S05]  /*3bb0*/  IADD3.X R11, PT, PT, RZ, ~R11, RZ, P0, !PT ;  /* 0x8000000bff0b7210 */ /* 0x000fca00007fe4ff */
[----:B------:R-:W-:-:S04]  /*3bc0*/  IMAD.WIDE.U32 R24, P0, R26, R11, R24 ;  /* 0x0000000b1a187225 */ /* 0x000fc80007800018 */
[C---:B------:R-:W-:Y:S02]  /*3bd0*/  IMAD R10, R27.reuse, R11, RZ ;  /* 0x0000000b1b0a7224 */ /* 0x040fe400078e02ff */
[----:B------:R-:W-:-:S04]  /*3be0*/  IMAD.HI.U32 R13, P1, R27, R13, R24 ;  /* 0x0000000d1b0d7227 */ /* 0x000fc80007820018 */
[----:B------:R-:W-:Y:S01]  /*3bf0*/  IMAD.HI.U32 R11, R27, R11, RZ ;  /* 0x0000000b1b0b7227 */ /* 0x000fe200078e00ff */
[----:B------:R-:W-:-:S04]  /*3c00*/  IADD3 R25, P2, PT, R10, R13, RZ ;  /* 0x0000000d0a197210 */ /* 0x000fc80007f5e0ff */
[----:B------:R-:W-:Y:S01]  /*3c10*/  IADD3.X R11, PT, PT, R11, R27, RZ, P0, !PT ;  /* 0x0000001b0b0b7210 */ /* 0x000fe200007fe4ff */
[----:B------:R-:W-:-:S03]  /*3c20*/  IMAD.WIDE.U32 R26, R25, R14, RZ ;  /* 0x0000000e191a7225 */ /* 0x000fc600078e00ff */
[----:B------:R-:W-:Y:S01]  /*3c30*/  IADD3.X R11, PT, PT, RZ, RZ, R11, P2, P1 ;  /* 0x000000ffff0b7210 */ /* 0x000fe200017e240b */
[----:B------:R-:W-:Y:S01]  /*3c40*/  IMAD R12, R25, R15, R27 ;  /* 0x0000000f190c7224 */ /* 0x000fe200078e021b */
[----:B------:R-:W-:-:S03]  /*3c50*/  IADD3 R10, P0, PT, RZ, -R26, RZ ;  /* 0x8000001aff0a7210 */ /* 0x000fc60007f1e0ff */
[----:B------:R-:W-:Y:S02]  /*3c60*/  IMAD R12, R11, R14, R12 ;  /* 0x0000000e0b0c7224 */ /* 0x000fe400078e020c */
[----:B------:R-:W-:-:S04]  /*3c70*/  IMAD.HI.U32 R24, R25, R10, RZ ;  /* 0x0000000a19187227 */ /* 0x000fc800078e00ff */
[----:B------:R-:W-:-:S04]  /*3c80*/  IMAD.X R12, RZ, RZ, ~R12, P0 ;  /* 0x000000ffff0c7224 */ /* 0x000fc800000e0e0c */
[----:B------:R-:W-:-:S04]  /*3c90*/  IMAD.WIDE.U32 R24, P0, R25, R12, R24 ;  /* 0x0000000c19187225 */ /* 0x000fc80007800018 */
[----:B------:R-:W-:-:S04]  /*3ca0*/  IMAD.HI.U32 R13, P1, R11, R10, R24 ;  /* 0x0000000a0b0d7227 */ /* 0x000fc80007820018 */
[----:B------:R-:W-:Y:S02]  /*3cb0*/  HFMA2 R25, -RZ, RZ, 0, 0 ;  /* 0x00000000ff197431 */ /* 0x000fe400000001ff */
[CC--:B------:R-:W-:Y:S02]  /*3cc0*/  IMAD R10, R11.reuse, R12.reuse, RZ ;  /* 0x0000000c0b0a7224 */ /* 0x0c0fe400078e02ff */
[----:B------:R-:W-:-:S03]  /*3cd0*/  IMAD.HI.U32 R12, R11, R12, RZ ;  /* 0x0000000c0b0c7227 */ /* 0x000fc600078e00ff */
[----:B------:R-:W-:Y:S01]  /*3ce0*/  IADD3 R10, P2, PT, R10, R13, RZ ;  /* 0x0000000d0a0a7210 */ /* 0x000fe20007f5e0ff */
[----:B------:R-:W-:Y:S01]  /*3cf0*/  IMAD.X R11, R12, 0x1, R11, P0 ;  /* 0x000000010c0b7824 */ /* 0x000fe200000e060b */
[----:B------:R-:W-:-:S03]  /*3d00*/  SEL R12, R18, R9, !P3 ;  /* 0x00000009120c7207 */ /* 0x000fc60005800000 */
[----:B------:R-:W-:Y:S01]  /*3d10*/  IMAD.HI.U32 R24, R10, R23, RZ ;  /* 0x000000170a187227 */ /* 0x000fe200078e00ff */
[----:B------:R-:W-:-:S03]  /*3d20*/  IADD3.X R11, PT, PT, RZ, RZ, R11, P2, P1 ;  /* 0x000000ffff0b7210 */ /* 0x000fc600017e240b */
[----:B------:R-:W-:-:S04]  /*3d30*/  IMAD.WIDE.U32 R24, R10, R12, R24 ;  /* 0x0000000c0a187225 */ /* 0x000fc800078e0018 */
[C---:B------:R-:W-:Y:S02]  /*3d40*/  IMAD R10, R11.reuse, R12, RZ ;  /* 0x0000000c0b0a7224 */ /* 0x040fe400078e02ff */
[----:B------:R-:W-:-:S04]  /*3d50*/  IMAD.HI.U32 R13, P0, R11, R23, R24 ;  /* 0x000000170b0d7227 */ /* 0x000fc80007800018 */
[----:B------:R-:W-:Y:S01]  /*3d60*/  IMAD.HI.U32 R11, R11, R12, RZ ;  /* 0x0000000c0b0b7227 */ /* 0x000fe200078e00ff */
[----:B------:R-:W-:-:S03]  /*3d70*/  IADD3 R10, P1, PT, R10, R13, RZ ;  /* 0x0000000d0a0a7210 */ /* 0x000fc60007f3e0ff */
[----:B------:R-:W-:Y:S02]  /*3d80*/  IMAD.X R11, RZ, RZ, R11, P0 ;  /* 0x000000ffff0b7224 */ /* 0x000fe400000e060b */
[----:B------:R-:W-:-:S03]  /*3d90*/  IMAD.WIDE.U32 R18, R10, R14, RZ ;  /* 0x0000000e0a127225 */ /* 0x000fc600078e00ff */
[----:B------:R-:W-:Y:S01]  /*3da0*/  IADD3.X R11, PT, PT, RZ, R11, RZ, P1, !PT ;  /* 0x0000000bff0b7210 */ /* 0x000fe20000ffe4ff */
[----:B------:R-:W-:Y:S01]  /*3db0*/  IMAD R13, R10, R15, R19 ;  /* 0x0000000f0a0d7224 */ /* 0x000fe200078e0213 */
[----:B------:R-:W-:-:S03]  /*3dc0*/  IADD3 R23, P1, PT, -R18, R23, RZ ;  /* 0x0000001712177210 */ /* 0x000fc60007f3e1ff */
[-C--:B------:R-:W-:Y:S01]  /*3dd0*/  IMAD R13, R11, R14.reuse, R13 ;  /* 0x0000000e0b0d7224 */ /* 0x080fe200078e020d */
[----:B------:R-:W-:-:S03]  /*3de0*/  ISETP.GE.U32.AND P0, PT, R23, R14, PT ;  /* 0x0000000e1700720c */ /* 0x000fc60003f06070 */
[----:B------:R-:W-:Y:S01]  /*3df0*/  IMAD.X R12, R12, 0x1, ~R13, P1 ;  /* 0x000000010c0c7824 */ /* 0x000fe200008e0e0d */
[----:B------:R-:W-:Y:S02]  /*3e00*/  IADD3 R18, P1, PT, R23, -R14, RZ ;  /* 0x8000000e17127210 */ /* 0x000fe40007f3e0ff */
[----:B------:R-:W-:Y:S02]  /*3e10*/  IADD3 R13, P2, PT, R10, 0x1, RZ ;  /* 0x000000010a0d7810 */ /* 0x000fe40007f5e0ff */
[CC--:B------:R-:W-:Y:S02]  /*3e20*/  ISETP.GE.U32.AND.EX P0, PT, R12.reuse, R15.reuse, PT, P0 ;  /* 0x0000000f0c00720c */ /* 0x0c0fe40003f06100 */
[----:B------:R-:W-:Y:S02]  /*3e30*/  IADD3.X R19, PT, PT, R12, ~R15, RZ, P1, !PT ;  /* 0x8000000f0c137210 */ /* 0x000fe40000ffe4ff */
[----:B------:R-:W-:Y:S01]  /*3e40*/  SEL R23, R18, R23, P0 ;  /* 0x0000001712177207 */ /* 0x000fe20000000000 */
[----:B------:R-:W-:Y:S01]  /*3e50*/  IMAD.X R18, RZ, RZ, R11, P2 ;  /* 0x000000ffff127224 */ /* 0x000fe200010e060b */
[----:B------:R-:W-:-:S02]  /*3e60*/  SEL R13, R13, R10, P0 ;  /* 0x0000000a0d0d7207 */ /* 0x000fc40000000000 */
[----:B------:R-:W-:Y:S02]  /*3e70*/  SEL R19, R19, R12, P0 ;  /* 0x0000000c13137207 */ /* 0x000fe40000000000 */
[----:B------:R-:W-:Y:S02]  /*3e80*/  ISETP.GE.U32.AND P1, PT, R23, R14, PT ;  /* 0x0000000e1700720c */ /* 0x000fe40003f26070 */
[----:B------:R-:W-:Y:S02]  /*3e90*/  SEL R18, R18, R11, P0 ;  /* 0x0000000b12127207 */ /* 0x000fe40000000000 */
[----:B------:R-:W-:Y:S02]  /*3ea0*/  IADD3 R10, P2, PT, R13, 0x1, RZ ;  /* 0x000000010d0a7810 */ /* 0x000fe40007f5e0ff */
[----:B------:R-:W-:Y:S02]  /*3eb0*/  ISETP.GE.U32.AND.EX P0, PT, R19, R15, PT, P1 ;  /* 0x0000000f1300720c */ /* 0x000fe40003f06110 */
[----:B------:R-:W-:-:S02]  /*3ec0*/  IADD3.X R11, PT, PT, RZ, R18, RZ, P2, !PT ;  /* 0x00000012ff0b7210 */ /* 0x000fc400017fe4ff */
[----:B------:R-:W-:Y:S02]  /*3ed0*/  SEL R10, R10, R13, P0 ;  /* 0x0000000d0a0a7207 */ /* 0x000fe40000000000 */
[----:B------:R-:W-:Y:S02]  /*3ee0*/  SEL R18, R11, R18, P0 ;  /* 0x000000120b127207 */ /* 0x000fe40000000000 */
[----:B------:R-:W-:Y:S02]  /*3ef0*/  IADD3 R11, P2, PT, RZ, -R10, RZ ;  /* 0x8000000aff0b7210 */ /* 0x000fe40007f5e0ff */
[----:B------:R-:W-:Y:S02]  /*3f00*/  LOP3.LUT R12, R21, R9, RZ, 0x3c, !PT ;  /* 0x00000009150c7212 */ /* 0x000fe400078e3cff */
[----:B------:R-:W-:Y:S01]  /*3f10*/  ISETP.NE.U32.AND P0, PT, RZ, UR7, PT ;  /* 0x00000007ff007c0c */ /* 0x000fe2000bf05070 */
[----:B------:R-:W-:Y:S01]  /*3f20*/  IMAD.X R13, RZ, RZ, ~R18, P2 ;  /* 0x000000ffff0d7224 */ /* 0x000fe200010e0e12 */
[----:B------:R-:W-:-:S02]  /*3f30*/  ISETP.GE.AND P1, PT, R12, RZ, PT ;  /* 0x000000ff0c00720c */ /* 0x000fc40003f26270 */
[----:B------:R-:W-:Y:S02]  /*3f40*/  ISETP.NE.AND.EX P0, PT, R21, RZ, PT, P0 ;  /* 0x000000ff1500720c */ /* 0x000fe40003f05300 */
[----:B------:R-:W-:Y:S02]  /*3f50*/  SEL R13, R13, R18, !P1 ;  /* 0x000000120d0d7207 */ /* 0x000fe40004800000 */
[----:B------:R-:W-:Y:S02]  /*3f60*/  SEL R11, R11, R10, !P1 ;  /* 0x0000000a0b0b7207 */ /* 0x000fe40004800000 */
[----:B------:R-:W-:Y:S01]  /*3f70*/  SEL R10, R13, 0xffffffff, P0 ;  /* 0xffffffff0d0a7807 */ /* 0x000fe20000000000 */
[----:B------:R-:W-:Y:S01]  /*3f80*/  IMAD.MOV.U32 R13, RZ, RZ, 0x0 ;  /* 0x00000000ff0d7424 */ /* 0x000fe200078e00ff */
[----:B------:R-:W-:Y:S02]  /*3f90*/  MOV R12, R8 ;  /* 0x00000008000c7202 */ /* 0x000fe40000000f00 */
[----:B------:R-:W-:-:S02]  /*3fa0*/  SEL R11, R11, 0xffffffff, P0 ;  /* 0xffffffff0b0b7807 */ /* 0x000fc40000000000 */
[----:B------:R-:W-:Y:S05]  /*3fb0*/  RET.REL.NODEC R12 `(_Z16bruteForceKernelPKciS0_iPbPcxxPy) ;  /* 0xffffffc00c107950 */ /* 0x000fea0003c3ffff */
        .weak           $__internal_1_$__cuda_sm20_rem_s64
        .type           $__internal_1_$__cuda_sm20_rem_s64,@function
        .size           $__internal_1_$__cuda_sm20_rem_s64,(.L_x_68 - $__internal_1_$__cuda_sm20_rem_s64)
$__internal_1_$__cuda_sm20_rem_s64:
[----:B------:R-:W0:Y:S01]  /*3fc0*/  LDC R3, c[0x0][0x388] ;  /* 0x0000e200ff037b82 */ /* 0x000e220000000800 */
[----:B------:R-:W-:Y:S02]  /*3fd0*/  ISETP.GE.AND P0, PT, R21, RZ, PT ;  /* 0x000000ff1500720c */ /* 0x000fe40003f06270 */
[----:B0-----:R-:W-:-:S04]  /*3fe0*/  IADD3 R4, P1, PT, RZ, -R3, RZ ;  /* 0x80000003ff047210 */ /* 0x001fc80007f3e0ff */
[----:B------:R-:W-:Y:S02]  /*3ff0*/  IADD3.X R6, PT, PT, RZ, ~R21, RZ, P1, !PT ;  /* 0x80000015ff067210 */ /* 0x000fe40000ffe4ff */
[----:B------:R-:W-:Y:S02]  /*4000*/  SEL R4, R4, R3, !P0 ;  /* 0x0000000304047207 */ /* 0x000fe40004000000 */
[----:B------:R-:W-:-:S04]  /*4010*/  SEL R5, R6, R21, !P0 ;  /* 0x0000001506057207 */ /* 0x000fc80004000000 */
[----:B------:R-:W0:Y:S08]  /*4020*/  I2F.U64.RP R8, R4 ;  /* 0x0000000400087312 */ /* 0x000e300000309000 */
[----:B0-----:R-:W0:Y:S02]  /*4030*/  MUFU.RCP R8, R8 ;  /* 0x0000000800087308 */ /* 0x001e240000001000 */
[----:B0-----:R-:W-:-:S06]  /*4040*/  VIADD R6, R8, 0x1ffffffe ;  /* 0x1ffffffe08067836 */ /* 0x001fcc0000000000 */
[----:B------:R-:W0:Y:S02]  /*4050*/  F2I.U64.TRUNC R6, R6 ;  /* 0x0000000600067311 */ /* 0x000e24000020d800 */
[----:B0-----:R-:W-:-:S04]  /*4060*/  IMAD.WIDE.U32 R10, R6, R4, RZ ;  /* 0x00000004060a7225 */ /* 0x001fc800078e00ff */
[----:B------:R-:W-:Y:S01]  /*4070*/  IMAD R11, R6, R5, R11 ;  /* 0x00000005060b7224 */ /* 0x000fe200078e020b */
[----:B------:R-:W-:-:S03]  /*4080*/  IADD3 R13, P0, PT, RZ, -R10, RZ ;  /* 0x8000000aff0d7210 */ /* 0x000fc60007f1e0ff */
[----:B------:R-:W-:Y:S02]  /*4090*/  IMAD R11, R7, R4, R11 ;  /* 0x00000004070b7224 */ /* 0x000fe400078e020b */
[----:B------:R-:W-:-:S03]  /*40a0*/  IMAD.HI.U32 R10, R6, R13, RZ ;  /* 0x0000000d060a7227 */ /* 0x000fc600078e00ff */
[----:B------:R-:W-:Y:S01]  /*40b0*/  IADD3.X R15, PT, PT, RZ, ~R11, RZ, P0, !PT ;  /* 0x8000000bff0f7210 */ /* 0x000fe200007fe4ff */
[----:B------:R-:W-:-:S04]  /*40c0*/  IMAD.MOV.U32 R11, RZ, RZ, R6 ;  /* 0x000000ffff0b7224 */ /* 0x000fc800078e0006 */
        /* <DEDUP_REMOVED lines=9> */
[----:B------:R-:W-:Y:S02]  /*4160*/  IADD3 R15, P0, PT, RZ, -R6, RZ ;  /* 0x80000006ff0f7210 */ /* 0x000fe40007f1e0ff */
[----:B------:R-:W-:Y:S01]  /*4170*/  ISETP.GE.AND P1, PT, R9, RZ, PT ;  /* 0x000000ff0900720c */ /* 0x000fe20003f26270 */
[----:B------:R-:W-:Y:S02]  /*4180*/  IMAD R7, R13, R4, R7 ;  /* 0x000000040d077224 */ /* 0x000fe400078e0207 */
[----:B------:R-:W-:-:S04]  /*4190*/  IMAD.HI.U32 R10, R11, R15, RZ ;  /* 0x0000000f0b0a7227 */ /* 0x000fc800078e00ff */
[----:B------:R-:W-:Y:S01]  /*41a0*/  IMAD.X R6, RZ, RZ, ~R7, P0 ;  /* 0x000000ffff067224 */ /* 0x000fe200000e0e07 */
[----:B------:R-:W-:-:S03]  /*41b0*/  IADD3 R7, P4, PT, RZ, -R16, RZ ;  /* 0x80000010ff077210 */ /* 0x000fc60007f9e0ff */
[----:B------:R-:W-:Y:S01]  /*41c0*/  IMAD.WIDE.U32 R10, P0, R11, R6, R10 ;  /* 0x000000060b0a7225 */ /* 0x000fe2000780000a */
[----:B------:R-:W-:-:S03]  /*41d0*/  SEL R16, R7, R16, !P1 ;  /* 0x0000001007107207 */ /* 0x000fc60004800000 */
[----:B------:R-:W-:Y:S02]  /*41e0*/  HFMA2 R7, -RZ, RZ, 0, 0 ;  /* 0x00000000ff077431 */ /* 0x000fe400000001ff */
[C---:B------:R-:W-:Y:S02]  /*41f0*/  IMAD R8, R13.reuse, R6, RZ ;  /* 0x000000060d087224 */ /* 0x040fe400078e02ff */
[----:B------:R-:W-:Y:S01]  /*4200*/  IMAD.HI.U32 R11, P2, R13, R15, R10 ;  /* 0x0000000f0d0b7227 */ /* 0x000fe2000784000a */
[----:B------:R-:W-:-:S03]  /*4210*/  IADD3.X R10, PT, PT, RZ, ~R9, RZ, P4, !PT ;  /* 0x80000009ff0a7210 */ /* 0x000fc600027fe4ff */
[----:B------:R-:W-:Y:S01]  /*4220*/  IMAD.HI.U32 R6, R13, R6, RZ ;  /* 0x000000060d067227 */ /* 0x000fe200078e00ff */
[----:B------:R-:W-:Y:S02]  /*4230*/  IADD3 R11, P3, PT, R8, R11, RZ ;  /* 0x0000000b080b7210 */ /* 0x000fe40007f7e0ff */
[----:B------:R-:W-:Y:S01]  /*4240*/  SEL R10, R10, R9, !P1 ;  /* 0x000000090a0a7207 */ /* 0x000fe20004800000 */
[----:B------:R-:W-:Y:S02]  /*4250*/  IMAD.X R13, R6, 0x1, R13, P0 ;  /* 0x00000001060d7824 */ /* 0x000fe400000e060d */
[----:B------:R-:W-:-:S03]  /*4260*/  IMAD.HI.U32 R6, R11, R16, RZ ;  /* 0x000000100b067227 */ /* 0x000fc600078e00ff */
[----:B------:R-:W-:Y:S01]  /*4270*/  IADD3.X R13, PT, PT, RZ, RZ, R13, P3, P2 ;  /* 0x000000ffff0d7210 */ /* 0x000fe20001fe440d */
        /* <DEDUP_REMOVED lines=13> */
[----:B------:R-:W-:-:S04]  /*4350*/  IADD3 R7, P2, PT, R13, -R4, RZ ;  /* 0x800000040d077210 */ /* 0x000fc80007f5e0ff */
[CC--:B------:R-:W-:Y:S02]  /*4360*/  ISETP.GE.U32.AND.EX P0, PT, R11.reuse, R5.reuse, PT, P0 ;  /* 0x000000050b00720c */ /* 0x0c0fe40003f06100 */
[----:B------:R-:W-:Y:S02]  /*4370*/  IADD3.X R9, PT, PT, R11, ~R5, RZ, P2, !PT ;  /* 0x800000050b097210 */ /* 0x000fe400017fe4ff */
[----:B------:R-:W-:Y:S02]  /*4380*/  SEL R7, R7, R13, P0 ;  /* 0x0000000d07077207 */ /* 0x000fe40000000000 */
[----:B------:R-:W-:Y:S02]  /*4390*/  SEL R9, R9, R11, P0 ;  /* 0x0000000b09097207 */ /* 0x000fe40000000000 */
[CC--:B------:R-:W-:Y:S02]  /*43a0*/  ISETP.GE.U32.AND P0, PT, R7.reuse, R4.reuse, PT ;  /* 0x000000040700720c */ /* 0x0c0fe40003f06070 */
[----:B------:R-:W-:-:S02]  /*43b0*/  IADD3 R4, P2, PT, R7, -R4, RZ ;  /* 0x8000000407047210 */ /* 0x000fc40007f5e0ff */
[----:B------:R-:W-:-:S03]  /*43c0*/  ISETP.GE.U32.AND.EX P0, PT, R9, R5, PT, P0 ;  /* 0x000000050900720c */ /* 0x000fc60003f06100 */
[----:B------:R-:W-:Y:S01]  /*43d0*/  IMAD.X R6, R9, 0x1, ~R5, P2 ;  /* 0x0000000109067824 */ /* 0x000fe200010e0e05 */
[----:B------:R-:W-:-:S04]  /*43e0*/  SEL R4, R4, R7, P0 ;  /* 0x0000000704047207 */ /* 0x000fc80000000000 */
[----:B------:R-:W-:Y:S02]  /*43f0*/  SEL R6, R6, R9, P0 ;  /* 0x0000000906067207 */ /* 0x000fe40000000000 */
[----:B------:R-:W-:Y:S02]  /*4400*/  IADD3 R5, P2, PT, RZ, -R4, RZ ;  /* 0x80000004ff057210 */ /* 0x000fe40007f5e0ff */
[----:B------:R-:W-:Y:S02]  /*4410*/  ISETP.NE.U32.AND P0, PT, R3, RZ, PT ;  /* 0x000000ff0300720c */ /* 0x000fe40003f05070 */
[----:B------:R-:W-:Y:S02]  /*4420*/  IADD3.X R7, PT, PT, RZ, ~R6, RZ, P2, !PT ;  /* 0x80000006ff077210 */ /* 0x000fe400017fe4ff */
[----:B------:R-:W-:Y:S01]  /*4430*/  SEL R3, R5, R4, !P1 ;  /* 0x0000000405037207 */ /* 0x000fe20004800000 */
[----:B------:R-:W-:Y:S01]  /*4440*/  IMAD.MOV.U32 R4, RZ, RZ, R0 ;  /* 0x000000ffff047224 */ /* 0x000fe200078e0000 */
[----:B------:R-:W-:-:S02]  /*4450*/  MOV R5, 0x0 ;  /* 0x0000000000057802 */ /* 0x000fc40000000f00 */
[----:B------:R-:W-:Y:S02]  /*4460*/  ISETP.NE.AND.EX P0, PT, R21, RZ, PT, P0 ;  /* 0x000000ff1500720c */ /* 0x000fe40003f05300 */
[----:B------:R-:W-:Y:S02]  /*4470*/  SEL R6, R7, R6, !P1 ;  /* 0x0000000607067207 */ /* 0x000fe40004800000 */
[----:B------:R-:W-:Y:S02]  /*4480*/  SEL R3, R3, 0xffffffff, P0 ;  /* 0xffffffff03037807 */ /* 0x000fe40000000000 */
[----:B------:R-:W-:Y:S01]  /*4490*/  SEL R6, R6, 0xffffffff, P0 ;  /* 0xffffffff06067807 */ /* 0x000fe20000000000 */
[----:B------:R-:W-:Y:S06]  /*44a0*/  RET.REL.NODEC R4 `(_Z16bruteForceKernelPKciS0_iPbPcxxPy) ;  /* 0xffffffb804d47950 */ /* 0x000fec0003c3ffff */
.L_x_66:
[----:B------:R-:W-:-:S00]  /*44b0*/  BRA `(.L_x_66) ;  /* 0xfffffffc00fc7947 */ /* 0x000fc0000383ffff */
[----:B------:R-:W-:-:S00]  /*44c0*/  NOP ;  /* 0x0000000000007918 */ /* 0x000fc00000000000 */
        /* <DEDUP_REMOVED lines=11> */
.L_x_68:


//--------------------- .nv.shared.reserved.0     --------------------------
	.section	.nv.shared.reserved.0,"aw",@nobits
	.weak		__nv_reservedSMEM_offset_0_alias
	.size		__nv_reservedSMEM_offset_0_alias, 0, 64
	.other		__nv_reservedSMEM_offset_0_alias,@"STO_CUDA_RESERVED_SHARED STV_DEFAULT"
__nv_reservedSMEM_offset_0_alias:
	.zero		0
	.zero		64


//--------------------- .nv.constant0._Z16bruteForceKernelPKciS0_iPbPcxxPy --------------------------
	.section	.nv.constant0._Z16bruteForceKernelPKciS0_iPbPcxxPy,"a",@progbits
	.sectionflags	@""
	.align	4
.nv.constant0._Z16bruteForceKernelPKciS0_iPbPcxxPy:
	.zero		968


//--------------------- SYMBOLS --------------------------

	.type		.nv.reservedSmem.offset0,@object
	.size		.nv.reservedSmem.offset0,0x4
